// auto-generated by cutlass_sweep.gemm — config: {"arch": "sm_100", "cluster_m": 1, "cluster_n": 1, "dtype": "e5m2", "dtype_b": "e4m3", "layout": "nt", "stages": 0, "tile_k": 64, "tile_m": 128, "tile_n": 64}
#include "cutlass/cutlass.h"
#include "cutlass/gemm/collective/collective_builder.hpp"
#include "cutlass/gemm/device/gemm_universal_adapter.h"
#include "cutlass/gemm/kernel/gemm_universal.hpp"
#include "cutlass/epilogue/collective/collective_builder.hpp"

using ElemA = cutlass::float_e5m2_t;
using ElemB = cutlass::float_e4m3_t;
using ElemCD = cutlass::float_e5m2_t;
using Acc  = float;
using TileShape    = cute::Shape<cute::_128, cute::_64, cute::_64>;
using ClusterShape = cute::Shape<cute::_1, cute::_1, cute::_1>;

using CollectiveEpilogue = typename cutlass::epilogue::collective::CollectiveBuilder<
    cutlass::arch::Sm100, cutlass::arch::OpClassTensorOp,
    TileShape, ClusterShape,
    cutlass::epilogue::collective::EpilogueTileAuto,
    Acc, Acc,
    ElemCD, cutlass::layout::RowMajor, 128 / cutlass::sizeof_bits<ElemCD>::value,
    ElemCD, cutlass::layout::RowMajor, 128 / cutlass::sizeof_bits<ElemCD>::value,
    cutlass::epilogue::collective::EpilogueScheduleAuto
  >::CollectiveOp;

using CollectiveMainloop = typename cutlass::gemm::collective::CollectiveBuilder<
    cutlass::arch::Sm100, cutlass::arch::OpClassTensorOp,
    ElemA, cutlass::layout::RowMajor, 128 / cutlass::sizeof_bits<ElemA>::value,
    ElemB, cutlass::layout::ColumnMajor, 128 / cutlass::sizeof_bits<ElemB>::value,
    Acc,
    TileShape, ClusterShape,
    cutlass::gemm::collective::StageCountAutoCarveout<static_cast<int>(sizeof(typename CollectiveEpilogue::SharedStorage))>,
    cutlass::gemm::collective::KernelScheduleAuto
  >::CollectiveOp;

using GemmKernel = cutlass::gemm::kernel::GemmUniversal<
    cute::Shape<int,int,int,int>,
    CollectiveMainloop,
    CollectiveEpilogue
>;
using Gemm = cutlass::gemm::device::GemmUniversalAdapter<GemmKernel>;

// Force the device kernel symbol into the cubin without needing a host main.
auto* _anchor = &cutlass::device_kernel<GemmKernel>;


// ===== COMPILED SASS (sm_100a) =====

	.target	sm_100a

	.elftype	@"ET_EXEC"


//--------------------- .note.nv.tkinfo           --------------------------
	.section	.note.nv.tkinfo,"",@"SHT_NOTE"
	.sectionflags	@"SHF_NOTE_NV_TKINFO"
	.tkinfo
        /*0018*/ 	.word	0x00000002
        /*0030*/ 	.string	""
        /*0030*/ 	.string	"ptxas"
        /*0030*/ 	.string	"Cuda compilation tools, release 13.0, V13.0.88"
        /*0030*/ 	.string	"Build cuda_13.0.r13.0/compiler.36424714_0"
        /*0030*/ 	.string	"-arch sm_100a -m 64 "



//--------------------- .note.nv.cuinfo           --------------------------
	.section	.note.nv.cuinfo,"",@"SHT_NOTE"
	.sectionflags	@"SHF_NOTE_NV_CUINFO"
        /*0018*/ 	.short	0x0002
        /*001a*/ 	.short	0x0064
        /*001c*/ 	.short	0x0082
	.zero		2


//--------------------- .nv.info                  --------------------------
	.section	.nv.info,"",@"SHT_CUDA_INFO"
	.align	4


	//----- nvinfo : EIATTR_REGCOUNT
	.align		4
        /*0000*/ 	.byte	0x04, 0x2f
        /*0002*/ 	.short	(.L_19 - .L_18)
	.align		4
.L_18:
        /*0004*/ 	.word	index@(_ZN7cutlass13device_kernelINS_4gemm6kernel13GemmUniversalIN4cute5tupleIJiiiiEEENS1_10collective13CollectiveMmaINS1_35MainloopSm100TmaUmmaWarpSpecializedILi17ELi2ELi4ENS5_IJNS4_1CILi1EEESB_SB_EEEEENS5_IJNSA_ILi128EEENSA_ILi64EEESF_EEENS_12float_e5m2_tENS5_IJlSB_lEEENS_12float_e4m3_tESI_NS4_8TiledMMAINS4_8MMA_AtomIJNS4_10MMA_TraitsINS4_19SM100_MMA_F8F6F4_SSEJSH_SJ_fSE_SF_NS4_17integral_constantINS4_4UMMA5MajorELSQ_0EEESR_NSO_INSP_7ScaleInELSS_0EEEST_EEEEEENS4_6LayoutISC_NS5_IJNSA_ILi0EEESX_SX_EEEEENS5_IJNS4_10UnderscoreES10_S10_EEEEENS4_13SM90_TMA_LOADENS4_14ComposedLayoutINS4_7SwizzleILi2ELi4ELi3EEENS4_18smem_ptr_flag_bitsILi8EEENSW_INS5_IJNSA_ILi8EEESF_EEENS5_IJSF_SB_EEEEEEEvNS4_8identityES13_S1D_vS1E_EENS_8epilogue10collective18CollectiveEpilogueINS1G_23Sm100TmaWarpSpecializedILi1ELi1ELi64ELb0ELb0EEEJSG_NS5_IJNSW_ISE_SB_EENSW_ISF_SB_EEEEESH_SI_SH_SI_NS1G_6fusion15FusionCallbacksIS1K_NS1O_17LinearCombinationISH_fSH_fLNS_15FloatRoundStyleE2EEESG_S1N_JEEENS4_5SM1004TMEM4LOAD26SM100_TMEM_LOAD_32dp32b64xES13_S1D_NS4_39AutoVectorizingCopyWithAssumedAlignmentILi128EEENS4_14SM90_TMA_STOREES1D_S1Z_S1Z_EEEvvEEEEvNT_6ParamsE)
        /*0008*/ 	.word	0x000000c2


	//----- nvinfo : EIATTR_FRAME_SIZE
	.align		4
.L_19:
        /*000c*/ 	.byte	0x04, 0x11
        /*000e*/ 	.short	(.L_21 - .L_20)
	.align		4
.L_20:
        /*0010*/ 	.word	index@($__internal_2_$__cuda_sm10x_tcgen05_guardrail_trap_unallocated_columns_being_dealloced)
        /*0014*/ 	.word	0x00000000


	//----- nvinfo : EIATTR_FRAME_SIZE
	.align		4
.L_21:
        /*0018*/ 	.byte	0x04, 0x11
        /*001a*/ 	.short	(.L_23 - .L_22)
	.align		4
.L_22:
        /*001c*/ 	.word	index@($__internal_1_$__cuda_sm10x_tcgen05_guardrail_trap_phase_invalid_during_alloc)
        /*0020*/ 	.word	0x00000000


	//----- nvinfo : EIATTR_FRAME_SIZE
	.align		4
.L_23:
        /*0024*/ 	.byte	0x04, 0x11
        /*0026*/ 	.short	(.L_25 - .L_24)
	.align		4
.L_24:
        /*0028*/ 	.word	index@($__internal_0_$__cuda_sm10x_tcgen05_guardrail_trap_col_being_dealloced_not_returned_by_alloc)
        /*002c*/ 	.word	0x00000000


	//----- nvinfo : EIATTR_FRAME_SIZE
	.align		4
.L_25:
        /*0030*/ 	.byte	0x04, 0x11
        /*0032*/ 	.short	(.L_27 - .L_26)
	.align		4
.L_26:
        /*0034*/ 	.word	index@(_ZN7cutlass13device_kernelINS_4gemm6kernel13GemmUniversalIN4cute5tupleIJiiiiEEENS1_10collective13CollectiveMmaINS1_35MainloopSm100TmaUmmaWarpSpecializedILi17ELi2ELi4ENS5_IJNS4_1CILi1EEESB_SB_EEEEENS5_IJNSA_ILi128EEENSA_ILi64EEESF_EEENS_12float_e5m2_tENS5_IJlSB_lEEENS_12float_e4m3_tESI_NS4_8TiledMMAINS4_8MMA_AtomIJNS4_10MMA_TraitsINS4_19SM100_MMA_F8F6F4_SSEJSH_SJ_fSE_SF_NS4_17integral_constantINS4_4UMMA5MajorELSQ_0EEESR_NSO_INSP_7ScaleInELSS_0EEEST_EEEEEENS4_6LayoutISC_NS5_IJNSA_ILi0EEESX_SX_EEEEENS5_IJNS4_10UnderscoreES10_S10_EEEEENS4_13SM90_TMA_LOADENS4_14ComposedLayoutINS4_7SwizzleILi2ELi4ELi3EEENS4_18smem_ptr_flag_bitsILi8EEENSW_INS5_IJNSA_ILi8EEESF_EEENS5_IJSF_SB_EEEEEEEvNS4_8identityES13_S1D_vS1E_EENS_8epilogue10collective18CollectiveEpilogueINS1G_23Sm100TmaWarpSpecializedILi1ELi1ELi64ELb0ELb0EEEJSG_NS5_IJNSW_ISE_SB_EENSW_ISF_SB_EEEEESH_SI_SH_SI_NS1G_6fusion15FusionCallbacksIS1K_NS1O_17LinearCombinationISH_fSH_fLNS_15FloatRoundStyleE2EEESG_S1N_JEEENS4_5SM1004TMEM4LOAD26SM100_TMEM_LOAD_32dp32b64xES13_S1D_NS4_39AutoVectorizingCopyWithAssumedAlignmentILi128EEENS4_14SM90_TMA_STOREES1D_S1Z_S1Z_EEEvvEEEEvNT_6ParamsE)
        /*0038*/ 	.word	0x00000000


	//----- nvinfo : EIATTR_MIN_STACK_SIZE
	.align		4
.L_27:
        /*003c*/ 	.byte	0x04, 0x12
        /*003e*/ 	.short	(.L_29 - .L_28)
	.align		4
.L_28:
        /*0040*/ 	.word	index@(_ZN7cutlass13device_kernelINS_4gemm6kernel13GemmUniversalIN4cute5tupleIJiiiiEEENS1_10collective13CollectiveMmaINS1_35MainloopSm100TmaUmmaWarpSpecializedILi17ELi2ELi4ENS5_IJNS4_1CILi1EEESB_SB_EEEEENS5_IJNSA_ILi128EEENSA_ILi64EEESF_EEENS_12float_e5m2_tENS5_IJlSB_lEEENS_12float_e4m3_tESI_NS4_8TiledMMAINS4_8MMA_AtomIJNS4_10MMA_TraitsINS4_19SM100_MMA_F8F6F4_SSEJSH_SJ_fSE_SF_NS4_17integral_constantINS4_4UMMA5MajorELSQ_0EEESR_NSO_INSP_7ScaleInELSS_0EEEST_EEEEEENS4_6LayoutISC_NS5_IJNSA_ILi0EEESX_SX_EEEEENS5_IJNS4_10UnderscoreES10_S10_EEEEENS4_13SM90_TMA_LOADENS4_14ComposedLayoutINS4_7SwizzleILi2ELi4ELi3EEENS4_18smem_ptr_flag_bitsILi8EEENSW_INS5_IJNSA_ILi8EEESF_EEENS5_IJSF_SB_EEEEEEEvNS4_8identityES13_S1D_vS1E_EENS_8epilogue10collective18CollectiveEpilogueINS1G_23Sm100TmaWarpSpecializedILi1ELi1ELi64ELb0ELb0EEEJSG_NS5_IJNSW_ISE_SB_EENSW_ISF_SB_EEEEESH_SI_SH_SI_NS1G_6fusion15FusionCallbacksIS1K_NS1O_17LinearCombinationISH_fSH_fLNS_15FloatRoundStyleE2EEESG_S1N_JEEENS4_5SM1004TMEM4LOAD26SM100_TMEM_LOAD_32dp32b64xES13_S1D_NS4_39AutoVectorizingCopyWithAssumedAlignmentILi128EEENS4_14SM90_TMA_STOREES1D_S1Z_S1Z_EEEvvEEEEvNT_6ParamsE)
        /*0044*/ 	.word	0x00000000
.L_29:


//--------------------- .nv.compat                --------------------------
	.section	.nv.compat,"",@"SHT_CUDA_COMPAT_INFO"
	.align	4
        /*0000*/ 	.byte	0x02, 0x09, 0x01, 0x00, 0x02, 0x02, 0x02, 0x00, 0x02, 0x05, 0x05, 0x00, 0x03, 0x07, 0x01, 0x01
        /*0010*/ 	.byte	0x02, 0x03, 0x01, 0x00, 0x02, 0x06, 0x01, 0x00, 0x04, 0x0b, 0x08, 0x00, 0x09, 0x00, 0x00, 0x00
        /*0020*/ 	.byte	0x00, 0x00, 0x00, 0x00


//--------------------- .nv.info._ZN7cutlass13device_kernelINS_4gemm6kernel13GemmUniversalIN4cute5tupleIJiiiiEEENS1_10collective13CollectiveMmaINS1_35MainloopSm100TmaUmmaWarpSpecializedILi17ELi2ELi4ENS5_IJNS4_1CILi1EEESB_SB_EEEEENS5_IJNSA_ILi128EEENSA_ILi64EEESF_EEENS_12float_e5m2_tENS5_IJlSB_lEEENS_12float_e4m3_tESI_NS4_8TiledMMAINS4_8MMA_AtomIJNS4_10MMA_TraitsINS4_19SM100_MMA_F8F6F4_SSEJSH_SJ_fSE_SF_NS4_17integral_constantINS4_4UMMA5MajorELSQ_0EEESR_NSO_INSP_7ScaleInELSS_0EEEST_EEEEEENS4_6LayoutISC_NS5_IJNSA_ILi0EEESX_SX_EEEEENS5_IJNS4_10UnderscoreES10_S10_EEEEENS4_13SM90_TMA_LOADENS4_14ComposedLayoutINS4_7SwizzleILi2ELi4ELi3EEENS4_18smem_ptr_flag_bitsILi8EEENSW_INS5_IJNSA_ILi8EEESF_EEENS5_IJSF_SB_EEEEEEEvNS4_8identityES13_S1D_vS1E_EENS_8epilogue10collective18CollectiveEpilogueINS1G_23Sm100TmaWarpSpecializedILi1ELi1ELi64ELb0ELb0EEEJSG_NS5_IJNSW_ISE_SB_EENSW_ISF_SB_EEEEESH_SI_SH_SI_NS1G_6fusion15FusionCallbacksIS1K_NS1O_17LinearCombinationISH_fSH_fLNS_15FloatRoundStyleE2EEESG_S1N_JEEENS4_5SM1004TMEM4LOAD26SM100_TMEM_LOAD_32dp32b64xES13_S1D_NS4_39AutoVectorizingCopyWithAssumedAlignmentILi128EEENS4_14SM90_TMA_STOREES1D_S1Z_S1Z_EEEvvEEEEvNT_6ParamsE --------------------------
	.section	.nv.info._ZN7cutlass13device_kernelINS_4gemm6kernel13GemmUniversalIN4cute5tupleIJiiiiEEENS1_10collective13CollectiveMmaINS1_35MainloopSm100TmaUmmaWarpSpecializedILi17ELi2ELi4ENS5_IJNS4_1CILi1EEESB_SB_EEEEENS5_IJNSA_ILi128EEENSA_ILi64EEESF_EEENS_12float_e5m2_tENS5_IJlSB_lEEENS_12float_e4m3_tESI_NS4_8TiledMMAINS4_8MMA_AtomIJNS4_10MMA_TraitsINS4_19SM100_MMA_F8F6F4_SSEJSH_SJ_fSE_SF_NS4_17integral_constantINS4_4UMMA5MajorELSQ_0EEESR_NSO_INSP_7ScaleInELSS_0EEEST_EEEEEENS4_6LayoutISC_NS5_IJNSA_ILi0EEESX_SX_EEEEENS5_IJNS4_10UnderscoreES10_S10_EEEEENS4_13SM90_TMA_LOADENS4_14ComposedLayoutINS4_7SwizzleILi2ELi4ELi3EEENS4_18smem_ptr_flag_bitsILi8EEENSW_INS5_IJNSA_ILi8EEESF_EEENS5_IJSF_SB_EEEEEEEvNS4_8identityES13_S1D_vS1E_EENS_8epilogue10collective18CollectiveEpilogueINS1G_23Sm100TmaWarpSpecializedILi1ELi1ELi64ELb0ELb0EEEJSG_NS5_IJNSW_ISE_SB_EENSW_ISF_SB_EEEEESH_SI_SH_SI_NS1G_6fusion15FusionCallbacksIS1K_NS1O_17LinearCombinationISH_fSH_fLNS_15FloatRoundStyleE2EEESG_S1N_JEEENS4_5SM1004TMEM4LOAD26SM100_TMEM_LOAD_32dp32b64xES13_S1D_NS4_39AutoVectorizingCopyWithAssumedAlignmentILi128EEENS4_14SM90_TMA_STOREES1D_S1Z_S1Z_EEEvvEEEEvNT_6ParamsE,"",@"SHT_CUDA_INFO"
	.sectionflags	@""
	.align	4


	//----- nvinfo : EIATTR_CUDA_API_VERSION
	.align		4
        /*0000*/ 	.byte	0x04, 0x37
        /*0002*/ 	.short	(.L_31 - .L_30)
.L_30:
        /*0004*/ 	.word	0x00000082


	//----- nvinfo : EIATTR_KPARAM_INFO
	.align		4
.L_31:
        /*0008*/ 	.byte	0x04, 0x17
        /*000a*/ 	.short	(.L_33 - .L_32)
.L_32:
        /*000c*/ 	.word	0x00000000
        /*0010*/ 	.short	0x0000
        /*0012*/ 	.short	0x0000
        /*0014*/ 	.byte	0x00, 0xf0, 0x01, 0x20


	//----- nvinfo : EIATTR_AT_ENTRY_FRAGMENTS
	.align		4
.L_33:
        /*0018*/ 	.byte	0x04, 0x4f
        /*001a*/ 	.short	(.L_35 - .L_34)


	//   ....[0]....
.L_34:
        /*001c*/ 	.word	0x00000006


	//----- nvinfo : EIATTR_RESERVED_SMEM_USED
	.align		4
.L_35:
        /*0020*/ 	.byte	0x01, 0x41
	.zero		2


	//----- nvinfo : EIATTR_SPARSE_MMA_MASK
	.align		4
        /*0024*/ 	.byte	0x03, 0x50
        /*0026*/ 	.short	0x0000


	//----- nvinfo : EIATTR_TCGEN05_1CTA_USED
	.align		4
        /*0028*/ 	.byte	0x01, 0x51
	.zero		2


	//----- nvinfo : EIATTR_MAXREG_COUNT
	.align		4
        /*002c*/ 	.byte	0x03, 0x1b
        /*002e*/ 	.short	0x00ff


	//----- nvinfo : EIATTR_NUM_BARRIERS
	.align		4
        /*0030*/ 	.byte	0x02, 0x4c
        /*0032*/ 	.byte	0x07
	.zero		1


	//----- nvinfo : EIATTR_EXTERNS
	.align		4
        /*0034*/ 	.byte	0x04, 0x0f
        /*0036*/ 	.short	(.L_37 - .L_36)


	//   ....[0]....
	.align		4
.L_36:
        /*0038*/ 	.word	index@(__assertfail)


	//----- nvinfo : EIATTR_MERCURY_ISA_VERSION
	.align		4
.L_37:
        /*003c*/ 	.byte	0x03, 0x5f
        /*003e*/ 	.short	0x0101


	//----- nvinfo : EIATTR_INT_WARP_WIDE_INSTR_OFFSETS
	.align		4
        /*0040*/ 	.byte	0x04, 0x31
        /*0042*/ 	.short	(.L_39 - .L_38)


	//   ....[0]....
.L_38:
        /*0044*/ 	.word	0x00001f50


	//   ....[1]....
        /*0048*/ 	.word	0x00004010


	//   ....[2]....
        /*004c*/ 	.word	0x00004030


	//   ....[3]....
        /*0050*/ 	.word	0x00004060


	//   ....[4]....
        /*0054*/ 	.word	0x00004a70


	//   ....[5]....
        /*0058*/ 	.word	0x00004b60


	//----- nvinfo : EIATTR_COOP_GROUP_MASK_REGIDS
	.align		4
.L_39:
        /*005c*/ 	.byte	0x04, 0x29
        /*005e*/ 	.short	(.L_41 - .L_40)


	//   ....[0]....
.L_40:
        /*0060*/ 	.word	0xffffffff


	//   ....[1]....
        /*0064*/ 	.word	0xffffffff


	//   ....[2]....
        /*0068*/ 	.word	0xffffffff


	//   ....[3]....
        /*006c*/ 	.word	0xffffffff


	//   ....[4]....
        /*0070*/ 	.word	0xffffffff


	//   ....[5]....
        /*0074*/ 	.word	0xffffffff


	//   ....[6]....
        /*0078*/ 	.word	0xffffffff


	//   ....[7]....
        /*007c*/ 	.word	0xffffffff


	//   ....[8]....
        /*0080*/ 	.word	0xffffffff


	//   ....[9]....
        /*0084*/ 	.word	0xffffffff


	//   ....[10]....
        /*0088*/ 	.word	0xffffffff


	//   ....[11]....
        /*008c*/ 	.word	0xffffffff


	//   ....[12]....
        /*0090*/ 	.word	0xffffffff


	//----- nvinfo : EIATTR_COOP_GROUP_INSTR_OFFSETS
	.align		4
.L_41:
        /*0094*/ 	.byte	0x04, 0x28
        /*0096*/ 	.short	(.L_43 - .L_42)


	//   ....[0]....
.L_42:
        /*0098*/ 	.word	0x00000090


	//   ....[1]....
        /*009c*/ 	.word	0x000004d0


	//   ....[2]....
        /*00a0*/ 	.word	0x00000810


	//   ....[3]....
        /*00a4*/ 	.word	0x00000950


	//   ....[4]....
        /*00a8*/ 	.word	0x00000a50


	//   ....[5]....
        /*00ac*/ 	.word	0x00000bc0


	//   ....[6]....
        /*00b0*/ 	.word	0x00000d60


	//   ....[7]....
        /*00b4*/ 	.word	0x00001e30


	//   ....[8]....
        /*00b8*/ 	.word	0x00003360


	//   ....[9]....
        /*00bc*/ 	.word	0x00003570


	//   ....[10]....
        /*00c0*/ 	.word	0x000035a0


	//   ....[11]....
        /*00c4*/ 	.word	0x00003ef0


	//   ....[12]....
        /*00c8*/ 	.word	0x00004120


	//----- nvinfo : EIATTR_VRC_CTA_INIT_COUNT
	.align		4
.L_43:
        /*00cc*/ 	.byte	0x02, 0x4a
        /*00ce*/ 	.byte	0x80
	.zero		1


	//----- nvinfo : EIATTR_SYSCALL_OFFSETS
	.align		4
        /*00d0*/ 	.byte	0x04, 0x46
        /*00d2*/ 	.short	(.L_45 - .L_44)


	//   ....[0]....
.L_44:
        /*00d4*/ 	.word	0x00005550


	//   ....[1]....
        /*00d8*/ 	.word	0x00005690


	//   ....[2]....
        /*00dc*/ 	.word	0x00005e30


	//----- nvinfo : EIATTR_MBARRIER_INSTR_OFFSETS
	.align		4
.L_45:
        /*00e0*/ 	.byte	0x04, 0x39
        /*00e2*/ 	.short	(.L_47 - .L_46)


	//   ....[0]....
.L_46:
        /*00e4*/ 	.word	0x000005d0
        /*00e8*/ 	.word	0x000000ff
        /*00ec*/ 	.word	0x00000000
        /*00f0*/ 	.short	0x0100
        /*00f2*/ 	.byte	0x05
	.zero		1


	//   ....[1]....
        /*00f4*/ 	.word	0x000005e0
        /*00f8*/ 	.word	0x000000ff
        /*00fc*/ 	.word	0x00000088
        /*0100*/ 	.short	0x0100
        /*0102*/ 	.byte	0x05
	.zero		1


	//   ....[2]....
        /*0104*/ 	.word	0x000005f0
        /*0108*/ 	.word	0x000000ff
        /*010c*/ 	.word	0x00000008
        /*0110*/ 	.short	0x0100
        /*0112*/ 	.byte	0x05
	.zero		1


	//   ....[3]....
        /*0114*/ 	.word	0x00000600
        /*0118*/ 	.word	0x000000ff
        /*011c*/ 	.word	0x00000090
        /*0120*/ 	.short	0x0100
        /*0122*/ 	.byte	0x05
	.zero		1


	//   ....[4]....
        /*0124*/ 	.word	0x00000610
        /*0128*/ 	.word	0x000000ff
        /*012c*/ 	.word	0x00000010
        /*0130*/ 	.short	0x0100
        /*0132*/ 	.byte	0x05
	.zero		1


	//   ....[5]....
        /*0134*/ 	.word	0x00000620
        /*0138*/ 	.word	0x000000ff
        /*013c*/ 	.word	0x00000098
        /*0140*/ 	.short	0x0100
        /*0142*/ 	.byte	0x05
	.zero		1


	//   ....[6]....
        /*0144*/ 	.word	0x00000630
        /*0148*/ 	.word	0x000000ff
        /*014c*/ 	.word	0x00000018
        /*0150*/ 	.short	0x0100
        /*0152*/ 	.byte	0x05
	.zero		1


	//   ....[7]....
        /*0154*/ 	.word	0x00000640
        /*0158*/ 	.word	0x000000ff
        /*015c*/ 	.word	0x000000a0
        /*0160*/ 	.short	0x0100
        /*0162*/ 	.byte	0x05
	.zero		1


	//   ....[8]....
        /*0164*/ 	.word	0x00000650
        /*0168*/ 	.word	0x000000ff
        /*016c*/ 	.word	0x00000020
        /*0170*/ 	.short	0x0100
        /*0172*/ 	.byte	0x05
	.zero		1


	//   ....[9]....
        /*0174*/ 	.word	0x00000660
        /*0178*/ 	.word	0x000000ff
        /*017c*/ 	.word	0x000000a8
        /*0180*/ 	.short	0x0100
        /*0182*/ 	.byte	0x05
	.zero		1


	//   ....[10]....
        /*0184*/ 	.word	0x00000670
        /*0188*/ 	.word	0x000000ff
        /*018c*/ 	.word	0x00000028
        /*0190*/ 	.short	0x0100
        /*0192*/ 	.byte	0x05
	.zero		1


	//   ....[11]....
        /*0194*/ 	.word	0x00000680
        /*0198*/ 	.word	0x000000ff
        /*019c*/ 	.word	0x000000b0
        /*01a0*/ 	.short	0x0100
        /*01a2*/ 	.byte	0x05
	.zero		1


	//   ....[12]....
        /*01a4*/ 	.word	0x00000690
        /*01a8*/ 	.word	0x000000ff
        /*01ac*/ 	.word	0x00000030
        /*01b0*/ 	.short	0x0100
        /*01b2*/ 	.byte	0x05
	.zero		1


	//   ....[13]....
        /*01b4*/ 	.word	0x000006a0
        /*01b8*/ 	.word	0x000000ff
        /*01bc*/ 	.word	0x000000b8
        /*01c0*/ 	.short	0x0100
        /*01c2*/ 	.byte	0x05
	.zero		1


	//   ....[14]....
        /*01c4*/ 	.word	0x000006b0
        /*01c8*/ 	.word	0x000000ff
        /*01cc*/ 	.word	0x00000038
        /*01d0*/ 	.short	0x0100
        /*01d2*/ 	.byte	0x05
	.zero		1


	//   ....[15]....
        /*01d4*/ 	.word	0x000006c0
        /*01d8*/ 	.word	0x000000ff
        /*01dc*/ 	.word	0x000000c0
        /*01e0*/ 	.short	0x0100
        /*01e2*/ 	.byte	0x05
	.zero		1


	//   ....[16]....
        /*01e4*/ 	.word	0x000006d0
        /*01e8*/ 	.word	0x000000ff
        /*01ec*/ 	.word	0x00000040
        /*01f0*/ 	.short	0x0100
        /*01f2*/ 	.byte	0x05
	.zero		1


	//   ....[17]....
        /*01f4*/ 	.word	0x000006e0
        /*01f8*/ 	.word	0x000000ff
        /*01fc*/ 	.word	0x000000c8
        /*0200*/ 	.short	0x0100
        /*0202*/ 	.byte	0x05
	.zero		1


	//   ....[18]....
        /*0204*/ 	.word	0x000006f0
        /*0208*/ 	.word	0x000000ff
        /*020c*/ 	.word	0x00000048
        /*0210*/ 	.short	0x0100
        /*0212*/ 	.byte	0x05
	.zero		1


	//   ....[19]....
        /*0214*/ 	.word	0x00000700
        /*0218*/ 	.word	0x000000ff
        /*021c*/ 	.word	0x000000d0
        /*0220*/ 	.short	0x0100
        /*0222*/ 	.byte	0x05
	.zero		1


	//   ....[20]....
        /*0224*/ 	.word	0x00000710
        /*0228*/ 	.word	0x000000ff
        /*022c*/ 	.word	0x00000050
        /*0230*/ 	.short	0x0100
        /*0232*/ 	.byte	0x05
	.zero		1


	//   ....[21]....
        /*0234*/ 	.word	0x00000720
        /*0238*/ 	.word	0x000000ff
        /*023c*/ 	.word	0x000000d8
        /*0240*/ 	.short	0x0100
        /*0242*/ 	.byte	0x05
	.zero		1


	//   ....[22]....
        /*0244*/ 	.word	0x00000730
        /*0248*/ 	.word	0x000000ff
        /*024c*/ 	.word	0x00000058
        /*0250*/ 	.short	0x0100
        /*0252*/ 	.byte	0x05
	.zero		1


	//   ....[23]....
        /*0254*/ 	.word	0x00000740
        /*0258*/ 	.word	0x000000ff
        /*025c*/ 	.word	0x000000e0
        /*0260*/ 	.short	0x0100
        /*0262*/ 	.byte	0x05
	.zero		1


	//   ....[24]....
        /*0264*/ 	.word	0x00000750
        /*0268*/ 	.word	0x000000ff
        /*026c*/ 	.word	0x00000060
        /*0270*/ 	.short	0x0100
        /*0272*/ 	.byte	0x05
	.zero		1


	//   ....[25]....
        /*0274*/ 	.word	0x00000760
        /*0278*/ 	.word	0x000000ff
        /*027c*/ 	.word	0x000000e8
        /*0280*/ 	.short	0x0100
        /*0282*/ 	.byte	0x05
	.zero		1


	//   ....[26]....
        /*0284*/ 	.word	0x00000770
        /*0288*/ 	.word	0x000000ff
        /*028c*/ 	.word	0x00000068
        /*0290*/ 	.short	0x0100
        /*0292*/ 	.byte	0x05
	.zero		1


	//   ....[27]....
        /*0294*/ 	.word	0x00000780
        /*0298*/ 	.word	0x000000ff
        /*029c*/ 	.word	0x000000f0
        /*02a0*/ 	.short	0x0100
        /*02a2*/ 	.byte	0x05
	.zero		1


	//   ....[28]....
        /*02a4*/ 	.word	0x00000790
        /*02a8*/ 	.word	0x000000ff
        /*02ac*/ 	.word	0x00000070
        /*02b0*/ 	.short	0x0100
        /*02b2*/ 	.byte	0x05
	.zero		1


	//   ....[29]....
        /*02b4*/ 	.word	0x000007a0
        /*02b8*/ 	.word	0x000000ff
        /*02bc*/ 	.word	0x000000f8
        /*02c0*/ 	.short	0x0100
        /*02c2*/ 	.byte	0x05
	.zero		1


	//   ....[30]....
        /*02c4*/ 	.word	0x000007b0
        /*02c8*/ 	.word	0x000000ff
        /*02cc*/ 	.word	0x00000078
        /*02d0*/ 	.short	0x0100
        /*02d2*/ 	.byte	0x05
	.zero		1


	//   ....[31]....
        /*02d4*/ 	.word	0x000007c0
        /*02d8*/ 	.word	0x000000ff
        /*02dc*/ 	.word	0x00000100
        /*02e0*/ 	.short	0x0100
        /*02e2*/ 	.byte	0x05
	.zero		1


	//   ....[32]....
        /*02e4*/ 	.word	0x000007d0
        /*02e8*/ 	.word	0x000000ff
        /*02ec*/ 	.word	0x00000080
        /*02f0*/ 	.short	0x0100
        /*02f2*/ 	.byte	0x05
	.zero		1


	//   ....[33]....
        /*02f4*/ 	.word	0x000007e0
        /*02f8*/ 	.word	0x000000ff
        /*02fc*/ 	.word	0x00000108
        /*0300*/ 	.short	0x0100
        /*0302*/ 	.byte	0x05
	.zero		1


	//   ....[34]....
        /*0304*/ 	.word	0x00000920
        /*0308*/ 	.word	0x000000ff
        /*030c*/ 	.word	0x00000110
        /*0310*/ 	.short	0x0100
        /*0312*/ 	.byte	0x06
	.zero		1


	//   ....[35]....
        /*0314*/ 	.word	0x00000930
        /*0318*/ 	.word	0x000000ff
        /*031c*/ 	.word	0x00000118
        /*0320*/ 	.short	0x0100
        /*0322*/ 	.byte	0x06
	.zero		1


	//   ....[36]....
        /*0324*/ 	.word	0x00000a20
        /*0328*/ 	.word	0x000000ff
        /*032c*/ 	.word	0x00000120
        /*0330*/ 	.short	0x0100
        /*0332*/ 	.byte	0x05
	.zero		1


	//   ....[37]....
        /*0334*/ 	.word	0x00000a30
        /*0338*/ 	.word	0x000000ff
        /*033c*/ 	.word	0x00000128
        /*0340*/ 	.short	0x0100
        /*0342*/ 	.byte	0x05
	.zero		1


	//   ....[38]....
        /*0344*/ 	.word	0x00000b70
        /*0348*/ 	.word	0x000000ff
        /*034c*/ 	.word	0x00000130
        /*0350*/ 	.short	0x0100
        /*0352*/ 	.byte	0x05
	.zero		1


	//   ....[39]....
        /*0354*/ 	.word	0x00000b80
        /*0358*/ 	.word	0x000000ff
        /*035c*/ 	.word	0x00000140
        /*0360*/ 	.short	0x0100
        /*0362*/ 	.byte	0x05
	.zero		1


	//   ....[40]....
        /*0364*/ 	.word	0x00000b90
        /*0368*/ 	.word	0x000000ff
        /*036c*/ 	.word	0x00000138
        /*0370*/ 	.short	0x0100
        /*0372*/ 	.byte	0x05
	.zero		1


	//   ....[41]....
        /*0374*/ 	.word	0x00000ba0
        /*0378*/ 	.word	0x000000ff
        /*037c*/ 	.word	0x00000148
        /*0380*/ 	.short	0x0100
        /*0382*/ 	.byte	0x05
	.zero		1


	//   ....[42]....
        /*0384*/ 	.word	0x00000cd0
        /*0388*/ 	.word	0x000000ff
        /*038c*/ 	.word	0x00000150
        /*0390*/ 	.short	0x0100
        /*0392*/ 	.byte	0x06
	.zero		1


	//   ....[43]....
        /*0394*/ 	.word	0x00000ce0
        /*0398*/ 	.word	0x000000ff
        /*039c*/ 	.word	0x00000170
        /*03a0*/ 	.short	0x0100
        /*03a2*/ 	.byte	0x06
	.zero		1


	//   ....[44]....
        /*03a4*/ 	.word	0x00000cf0
        /*03a8*/ 	.word	0x000000ff
        /*03ac*/ 	.word	0x00000158
        /*03b0*/ 	.short	0x0100
        /*03b2*/ 	.byte	0x06
	.zero		1


	//   ....[45]....
        /*03b4*/ 	.word	0x00000d00
        /*03b8*/ 	.word	0x000000ff
        /*03bc*/ 	.word	0x00000178
        /*03c0*/ 	.short	0x0100
        /*03c2*/ 	.byte	0x06
	.zero		1


	//   ....[46]....
        /*03c4*/ 	.word	0x00000d10
        /*03c8*/ 	.word	0x000000ff
        /*03cc*/ 	.word	0x00000160
        /*03d0*/ 	.short	0x0100
        /*03d2*/ 	.byte	0x06
	.zero		1


	//   ....[47]....
        /*03d4*/ 	.word	0x00000d20
        /*03d8*/ 	.word	0x000000ff
        /*03dc*/ 	.word	0x00000180
        /*03e0*/ 	.short	0x0100
        /*03e2*/ 	.byte	0x06
	.zero		1


	//   ....[48]....
        /*03e4*/ 	.word	0x00000d30
        /*03e8*/ 	.word	0x000000ff
        /*03ec*/ 	.word	0x00000168
        /*03f0*/ 	.short	0x0100
        /*03f2*/ 	.byte	0x06
	.zero		1


	//   ....[49]....
        /*03f4*/ 	.word	0x00000d40
        /*03f8*/ 	.word	0x000000ff
        /*03fc*/ 	.word	0x00000188
        /*0400*/ 	.short	0x0100
        /*0402*/ 	.byte	0x06
	.zero		1


	//   ....[50]....
        /*0404*/ 	.word	0x00000e30
        /*0408*/ 	.word	0x000000ff
        /*040c*/ 	.word	0x00000190
        /*0410*/ 	.short	0x0100
        /*0412*/ 	.byte	0x05
	.zero		1


	//   ....[51]....
        /*0414*/ 	.word	0x00000e40
        /*0418*/ 	.word	0x000000ff
        /*041c*/ 	.word	0x000001a0
        /*0420*/ 	.short	0x0100
        /*0422*/ 	.byte	0x05
	.zero		1


	//   ....[52]....
        /*0424*/ 	.word	0x00000e50
        /*0428*/ 	.word	0x000000ff
        /*042c*/ 	.word	0x00000198
        /*0430*/ 	.short	0x0100
        /*0432*/ 	.byte	0x05
	.zero		1


	//   ....[53]....
        /*0434*/ 	.word	0x00000e60
        /*0438*/ 	.word	0x000000ff
        /*043c*/ 	.word	0x000001a8
        /*0440*/ 	.short	0x0100
        /*0442*/ 	.byte	0x05
	.zero		1


	//   ....[54]....
        /*0444*/ 	.word	0x00001730
        /*0448*/ 	.word	0x00000003
        /*044c*/ 	.word	0x000001a0
        /*0450*/ 	.short	0x010a
        /*0452*/ 	.byte	0xff
	.zero		1


	//   ....[55]....
        /*0454*/ 	.word	0x00001760
        /*0458*/ 	.word	0x00000003
        /*045c*/ 	.word	0x00000190
        /*0460*/ 	.short	0x0101
        /*0462*/ 	.byte	0xff
	.zero		1


	//   ....[56]....
        /*0464*/ 	.word	0x00001830
        /*0468*/ 	.word	0x000000ff
        /*046c*/ 	.word	0x00000088
        /*0470*/ 	.short	0x010a
        /*0472*/ 	.byte	0x08
	.zero		1


	//   ....[57]....
        /*0474*/ 	.word	0x000018d0
        /*0478*/ 	.word	0x000000ff
        /*047c*/ 	.word	0x00000088
        /*0480*/ 	.short	0x010a
        /*0482*/ 	.byte	0x21
	.zero		1


	//   ....[58]....
        /*0484*/ 	.word	0x00001a20
        /*0488*/ 	.word	0x000000ff
        /*048c*/ 	.word	0x00000088
        /*0490*/ 	.short	0x010a
        /*0492*/ 	.byte	0x08
	.zero		1


	//   ....[59]....
        /*0494*/ 	.word	0x00001b30
        /*0498*/ 	.word	0x000000ff
        /*049c*/ 	.word	0x00000128
        /*04a0*/ 	.short	0x0101
        /*04a2*/ 	.byte	0x04
	.zero		1


	//   ....[60]....
        /*04a4*/ 	.word	0x00001b50
        /*04a8*/ 	.word	0x000000ff
        /*04ac*/ 	.word	0x00000088
        /*04b0*/ 	.short	0x010a
        /*04b2*/ 	.byte	0x08
	.zero		1


	//   ....[61]....
        /*04b4*/ 	.word	0x00001bd0
        /*04b8*/ 	.word	0x000000ff
        /*04bc*/ 	.word	0x00000088
        /*04c0*/ 	.short	0x010a
        /*04c2*/ 	.byte	0x11
	.zero		1


	//   ....[62]....
        /*04c4*/ 	.word	0x00001d20
        /*04c8*/ 	.word	0x000000ff
        /*04cc*/ 	.word	0x00000088
        /*04d0*/ 	.short	0x010a
        /*04d2*/ 	.byte	0x08
	.zero		1


	//   ....[63]....
        /*04d4*/ 	.word	0x00001e60
        /*04d8*/ 	.word	0x00000002
        /*04dc*/ 	.word	0x00000130
        /*04e0*/ 	.short	0x010a
        /*04e2*/ 	.byte	0xff
	.zero		1


	//   ....[64]....
        /*04e4*/ 	.word	0x00001f20
        /*04e8*/ 	.word	0x00000002
        /*04ec*/ 	.word	0x00000000
        /*04f0*/ 	.short	0x0101
        /*04f2*/ 	.byte	0xff
	.zero		1


	//   ....[65]....
        /*04f4*/ 	.word	0x00002480
        /*04f8*/ 	.word	0x000000ff
        /*04fc*/ 	.word	0x00000000
        /*0500*/ 	.short	0x010a
        /*0502*/ 	.byte	0x05
	.zero		1


	//   ....[66]....
        /*0504*/ 	.word	0x00002510
        /*0508*/ 	.word	0x000000ff
        /*050c*/ 	.word	0x00000000
        /*0510*/ 	.short	0x010a
        /*0512*/ 	.byte	0x05
	.zero		1


	//   ....[67]....
        /*0514*/ 	.word	0x000025a0
        /*0518*/ 	.word	0x000000ff
        /*051c*/ 	.word	0x00000000
        /*0520*/ 	.short	0x010a
        /*0522*/ 	.byte	0x05
	.zero		1


	//   ....[68]....
        /*0524*/ 	.word	0x00002630
        /*0528*/ 	.word	0x000000ff
        /*052c*/ 	.word	0x00000000
        /*0530*/ 	.short	0x010a
        /*0532*/ 	.byte	0x05
	.zero		1


	//   ....[69]....
        /*0534*/ 	.word	0x000026c0
        /*0538*/ 	.word	0x000000ff
        /*053c*/ 	.word	0x00000000
        /*0540*/ 	.short	0x010a
        /*0542*/ 	.byte	0x05
	.zero		1


	//   ....[70]....
        /*0544*/ 	.word	0x00002750
        /*0548*/ 	.word	0x000000ff
        /*054c*/ 	.word	0x00000000
        /*0550*/ 	.short	0x010a
        /*0552*/ 	.byte	0x05
	.zero		1


	//   ....[71]....
        /*0554*/ 	.word	0x000027e0
        /*0558*/ 	.word	0x000000ff
        /*055c*/ 	.word	0x00000000
        /*0560*/ 	.short	0x010a
        /*0562*/ 	.byte	0x05
	.zero		1


	//   ....[72]....
        /*0564*/ 	.word	0x00002870
        /*0568*/ 	.word	0x000000ff
        /*056c*/ 	.word	0x00000000
        /*0570*/ 	.short	0x010a
        /*0572*/ 	.byte	0x05
	.zero		1


	//   ....[73]....
        /*0574*/ 	.word	0x00002900
        /*0578*/ 	.word	0x000000ff
        /*057c*/ 	.word	0x00000000
        /*0580*/ 	.short	0x010a
        /*0582*/ 	.byte	0x05
	.zero		1


	//   ....[74]....
        /*0584*/ 	.word	0x00002990
        /*0588*/ 	.word	0x000000ff
        /*058c*/ 	.word	0x00000000
        /*0590*/ 	.short	0x010a
        /*0592*/ 	.byte	0x05
	.zero		1


	//   ....[75]....
        /*0594*/ 	.word	0x00002a20
        /*0598*/ 	.word	0x000000ff
        /*059c*/ 	.word	0x00000000
        /*05a0*/ 	.short	0x010a
        /*05a2*/ 	.byte	0x05
	.zero		1


	//   ....[76]....
        /*05a4*/ 	.word	0x00002ab0
        /*05a8*/ 	.word	0x000000ff
        /*05ac*/ 	.word	0x00000000
        /*05b0*/ 	.short	0x010a
        /*05b2*/ 	.byte	0x05
	.zero		1


	//   ....[77]....
        /*05b4*/ 	.word	0x00002b40
        /*05b8*/ 	.word	0x000000ff
        /*05bc*/ 	.word	0x00000000
        /*05c0*/ 	.short	0x010a
        /*05c2*/ 	.byte	0x05
	.zero		1


	//   ....[78]....
        /*05c4*/ 	.word	0x00002bd0
        /*05c8*/ 	.word	0x000000ff
        /*05cc*/ 	.word	0x00000000
        /*05d0*/ 	.short	0x010a
        /*05d2*/ 	.byte	0x05
	.zero		1


	//   ....[79]....
        /*05d4*/ 	.word	0x00002c60
        /*05d8*/ 	.word	0x000000ff
        /*05dc*/ 	.word	0x00000000
        /*05e0*/ 	.short	0x010a
        /*05e2*/ 	.byte	0x05
	.zero		1


	//   ....[80]....
        /*05e4*/ 	.word	0x00002cf0
        /*05e8*/ 	.word	0x000000ff
        /*05ec*/ 	.word	0x00000000
        /*05f0*/ 	.short	0x010a
        /*05f2*/ 	.byte	0x05
	.zero		1


	//   ....[81]....
        /*05f4*/ 	.word	0x00002d90
        /*05f8*/ 	.word	0x00000000
        /*05fc*/ 	.word	0x00000000
        /*0600*/ 	.short	0x010a
        /*0602*/ 	.byte	0xff
	.zero		1


	//   ....[82]....
        /*0604*/ 	.word	0x00002eb0
        /*0608*/ 	.word	0x00000000
        /*060c*/ 	.word	0x00000190
        /*0610*/ 	.short	0x010a
        /*0612*/ 	.byte	0xff
	.zero		1


	//   ....[83]....
        /*0614*/ 	.word	0x00002f10
        /*0618*/ 	.word	0x00000004
        /*061c*/ 	.word	0x00000000
        /*0620*/ 	.short	0x0101
        /*0622*/ 	.byte	0xff
	.zero		1


	//   ....[84]....
        /*0624*/ 	.word	0x00002f30
        /*0628*/ 	.word	0x000000ff
        /*062c*/ 	.word	0x00000140
        /*0630*/ 	.short	0x010a
        /*0632*/ 	.byte	0x05
	.zero		1


	//   ....[85]....
        /*0634*/ 	.word	0x00003050
        /*0638*/ 	.word	0x00000000
        /*063c*/ 	.word	0x00000130
        /*0640*/ 	.short	0x010a
        /*0642*/ 	.byte	0xff
	.zero		1


	//   ....[86]....
        /*0644*/ 	.word	0x00003160
        /*0648*/ 	.word	0x00000000
        /*064c*/ 	.word	0x00000000
        /*0650*/ 	.short	0x0101
        /*0652*/ 	.byte	0xff
	.zero		1


	//   ....[87]....
        /*0654*/ 	.word	0x000031f0
        /*0658*/ 	.word	0x000000ff
        /*065c*/ 	.word	0x00000140
        /*0660*/ 	.short	0x0106
        /*0662*/ 	.byte	0x05
	.zero		1


	//   ....[88]....
        /*0664*/ 	.word	0x00003210
        /*0668*/ 	.word	0x000000ff
        /*066c*/ 	.word	0x00000140
        /*0670*/ 	.short	0x010a
        /*0672*/ 	.byte	0x05
	.zero		1


	//   ....[89]....
        /*0674*/ 	.word	0x000032a0
        /*0678*/ 	.word	0x000000ff
        /*067c*/ 	.word	0x00000140
        /*0680*/ 	.short	0x0106
        /*0682*/ 	.byte	0x04
	.zero		1


	//   ....[90]....
        /*0684*/ 	.word	0x000032e0
        /*0688*/ 	.word	0x00000000
        /*068c*/ 	.word	0x00000140
        /*0690*/ 	.short	0x010a
        /*0692*/ 	.byte	0xff
	.zero		1


	//   ....[91]....
        /*0694*/ 	.word	0x000037e0
        /*0698*/ 	.word	0x00000000
        /*069c*/ 	.word	0x00000130
        /*06a0*/ 	.short	0x010a
        /*06a2*/ 	.byte	0xff
	.zero		1


	//   ....[92]....
        /*06a4*/ 	.word	0x000038f0
        /*06a8*/ 	.word	0x00000003
        /*06ac*/ 	.word	0x00000000
        /*06b0*/ 	.short	0x0101
        /*06b2*/ 	.byte	0xff
	.zero		1


	//   ....[93]....
        /*06b4*/ 	.word	0x00003900
        /*06b8*/ 	.word	0x000000ff
        /*06bc*/ 	.word	0x00000000
        /*06c0*/ 	.short	0x010a
        /*06c2*/ 	.byte	0x04
	.zero		1


	//   ....[94]....
        /*06c4*/ 	.word	0x00003920
        /*06c8*/ 	.word	0x000000ff
        /*06cc*/ 	.word	0x00000170
        /*06d0*/ 	.short	0x010a
        /*06d2*/ 	.byte	0x08
	.zero		1


	//   ....[95]....
        /*06d4*/ 	.word	0x000039f0
        /*06d8*/ 	.word	0x000000ff
        /*06dc*/ 	.word	0x00000000
        /*06e0*/ 	.short	0x010a
        /*06e2*/ 	.byte	0x07
	.zero		1


	//   ....[96]....
        /*06e4*/ 	.word	0x00003b30
        /*06e8*/ 	.word	0x000000ff
        /*06ec*/ 	.word	0x00000000
        /*06f0*/ 	.short	0x010a
        /*06f2*/ 	.byte	0x04
	.zero		1


	//   ....[97]....
        /*06f4*/ 	.word	0x00003d20
        /*06f8*/ 	.word	0x000000ff
        /*06fc*/ 	.word	0x00000000
        /*0700*/ 	.short	0x010a
        /*0702*/ 	.byte	0x05
	.zero		1


	//   ....[98]....
        /*0704*/ 	.word	0x00003db0
        /*0708*/ 	.word	0x000000ff
        /*070c*/ 	.word	0x00000000
        /*0710*/ 	.short	0x010a
        /*0712*/ 	.byte	0x05
	.zero		1


	//   ....[99]....
        /*0714*/ 	.word	0x00003e40
        /*0718*/ 	.word	0x000000ff
        /*071c*/ 	.word	0x00000000
        /*0720*/ 	.short	0x010a
        /*0722*/ 	.byte	0x05
	.zero		1


	//   ....[100]....
        /*0724*/ 	.word	0x00003ed0
        /*0728*/ 	.word	0x000000ff
        /*072c*/ 	.word	0x00000000
        /*0730*/ 	.short	0x010a
        /*0732*/ 	.byte	0x07
	.zero		1


	//   ....[101]....
        /*0734*/ 	.word	0x00004310
        /*0738*/ 	.word	0x00000000
        /*073c*/ 	.word	0x00000130
        /*0740*/ 	.short	0x010a
        /*0742*/ 	.byte	0xff
	.zero		1


	//   ....[102]....
        /*0744*/ 	.word	0x00004400
        /*0748*/ 	.word	0x00000000
        /*074c*/ 	.word	0x00000000
        /*0750*/ 	.short	0x0101
        /*0752*/ 	.byte	0xff
	.zero		1


	//   ....[103]....
        /*0754*/ 	.word	0x00004720
        /*0758*/ 	.word	0x000000ff
        /*075c*/ 	.word	0x00000128
        /*0760*/ 	.short	0x010a
        /*0762*/ 	.byte	0x06
	.zero		1


	//   ....[104]....
        /*0764*/ 	.word	0x000048a0
        /*0768*/ 	.word	0x000000ff
        /*076c*/ 	.word	0x00000118
        /*0770*/ 	.short	0x010a
        /*0772*/ 	.byte	0x06
	.zero		1


	//   ....[105]....
        /*0774*/ 	.word	0x00004bd0
        /*0778*/ 	.word	0x000000ff
        /*077c*/ 	.word	0x00000110
        /*0780*/ 	.short	0x010b
        /*0782*/ 	.byte	0x06
	.zero		1


	//   ....[106]....
        /*0784*/ 	.word	0x00004bf0
        /*0788*/ 	.word	0x000000ff
        /*078c*/ 	.word	0x00000000
        /*0790*/ 	.short	0x0101
        /*0792*/ 	.byte	0x25
	.zero		1


	//   ....[107]....
        /*0794*/ 	.word	0x00004c30
        /*0798*/ 	.word	0x00000000
        /*079c*/ 	.word	0x00000118
        /*07a0*/ 	.short	0x010a
        /*07a2*/ 	.byte	0xff
	.zero		1


	//   ....[108]....
        /*07a4*/ 	.word	0x00004f60
        /*07a8*/ 	.word	0x00000000
        /*07ac*/ 	.word	0x00000130
        /*07b0*/ 	.short	0x010a
        /*07b2*/ 	.byte	0xff
	.zero		1


	//   ....[109]....
        /*07b4*/ 	.word	0x00005070
        /*07b8*/ 	.word	0x00000000
        /*07bc*/ 	.word	0x00000000
        /*07c0*/ 	.short	0x0101
        /*07c2*/ 	.byte	0xff
	.zero		1


	//   ....[110]....
        /*07c4*/ 	.word	0x00005a10
        /*07c8*/ 	.word	0x000000ff
        /*07cc*/ 	.word	0x00000110
        /*07d0*/ 	.short	0x010a
        /*07d2*/ 	.byte	0x2b
	.zero		1


	//   ....[111]....
        /*07d4*/ 	.word	0x00005a20
        /*07d8*/ 	.word	0x0000009c
        /*07dc*/ 	.word	0x00000150
        /*07e0*/ 	.short	0x010a
        /*07e2*/ 	.byte	0xff
	.zero		1


	//   ....[112]....
        /*07e4*/ 	.word	0x00005bb0
        /*07e8*/ 	.word	0x000000ff
        /*07ec*/ 	.word	0x00000110
        /*07f0*/ 	.short	0x010a
        /*07f2*/ 	.byte	0x2b
	.zero		1


	//   ....[113]....
        /*07f4*/ 	.word	0x00005cb0
        /*07f8*/ 	.word	0x000000ff
        /*07fc*/ 	.word	0x00000000
        /*0800*/ 	.short	0x0101
        /*0802*/ 	.byte	0x04
	.zero		1


	//   ....[114]....
        /*0804*/ 	.word	0x00005d10
        /*0808*/ 	.word	0x0000009c
        /*080c*/ 	.word	0x00000150
        /*0810*/ 	.short	0x010a
        /*0812*/ 	.byte	0xff
	.zero		1


	//   ....[115]....
        /*0814*/ 	.word	0x000060d0
        /*0818*/ 	.word	0x000000ff
        /*081c*/ 	.word	0x00000000
        /*0820*/ 	.short	0x0101
        /*0822*/ 	.byte	0x05
	.zero		1


	//   ....[116]....
        /*0824*/ 	.word	0x00007180
        /*0828*/ 	.word	0x00000003
        /*082c*/ 	.word	0x000001a0
        /*0830*/ 	.short	0x010a
        /*0832*/ 	.byte	0xff
	.zero		1


	//   ....[117]....
        /*0834*/ 	.word	0x000071e0
        /*0838*/ 	.word	0x00000002
        /*083c*/ 	.word	0x00000088
        /*0840*/ 	.short	0x010a
        /*0842*/ 	.byte	0xff
	.zero		1


	//   ....[118]....
        /*0844*/ 	.word	0x00007240
        /*0848*/ 	.word	0x00000002
        /*084c*/ 	.word	0x00000088
        /*0850*/ 	.short	0x010a
        /*0852*/ 	.byte	0xff
	.zero		1


	//   ....[119]....
        /*0854*/ 	.word	0x00007290
        /*0858*/ 	.word	0x00000002
        /*085c*/ 	.word	0x00000130
        /*0860*/ 	.short	0x010a
        /*0862*/ 	.byte	0xff
	.zero		1


	//   ....[120]....
        /*0864*/ 	.word	0x000072f0
        /*0868*/ 	.word	0x00000000
        /*086c*/ 	.word	0x00000000
        /*0870*/ 	.short	0x010a
        /*0872*/ 	.byte	0xff
	.zero		1


	//   ....[121]....
        /*0874*/ 	.word	0x00007350
        /*0878*/ 	.word	0x00000000
        /*087c*/ 	.word	0x00000000
        /*0880*/ 	.short	0x010a
        /*0882*/ 	.byte	0xff
	.zero		1


	//   ....[122]....
        /*0884*/ 	.word	0x000073b0
        /*0888*/ 	.word	0x00000000
        /*088c*/ 	.word	0x00000000
        /*0890*/ 	.short	0x010a
        /*0892*/ 	.byte	0xff
	.zero		1


	//   ....[123]....
        /*0894*/ 	.word	0x00007410
        /*0898*/ 	.word	0x00000000
        /*089c*/ 	.word	0x00000000
        /*08a0*/ 	.short	0x010a
        /*08a2*/ 	.byte	0xff
	.zero		1


	//   ....[124]....
        /*08a4*/ 	.word	0x00007470
        /*08a8*/ 	.word	0x00000000
        /*08ac*/ 	.word	0x00000000
        /*08b0*/ 	.short	0x010a
        /*08b2*/ 	.byte	0xff
	.zero		1


	//   ....[125]....
        /*08b4*/ 	.word	0x000074d0
        /*08b8*/ 	.word	0x00000000
        /*08bc*/ 	.word	0x00000000
        /*08c0*/ 	.short	0x010a
        /*08c2*/ 	.byte	0xff
	.zero		1


	//   ....[126]....
        /*08c4*/ 	.word	0x00007530
        /*08c8*/ 	.word	0x00000000
        /*08cc*/ 	.word	0x00000000
        /*08d0*/ 	.short	0x010a
        /*08d2*/ 	.byte	0xff
	.zero		1


	//   ....[127]....
        /*08d4*/ 	.word	0x00007590
        /*08d8*/ 	.word	0x00000000
        /*08dc*/ 	.word	0x00000000
        /*08e0*/ 	.short	0x010a
        /*08e2*/ 	.byte	0xff
	.zero		1


	//   ....[128]....
        /*08e4*/ 	.word	0x000075f0
        /*08e8*/ 	.word	0x00000000
        /*08ec*/ 	.word	0x00000000
        /*08f0*/ 	.short	0x010a
        /*08f2*/ 	.byte	0xff
	.zero		1


	//   ....[129]....
        /*08f4*/ 	.word	0x00007650
        /*08f8*/ 	.word	0x00000000
        /*08fc*/ 	.word	0x00000000
        /*0900*/ 	.short	0x010a
        /*0902*/ 	.byte	0xff
	.zero		1


	//   ....[130]....
        /*0904*/ 	.word	0x000076b0
        /*0908*/ 	.word	0x00000000
        /*090c*/ 	.word	0x00000000
        /*0910*/ 	.short	0x010a
        /*0912*/ 	.byte	0xff
	.zero		1


	//   ....[131]....
        /*0914*/ 	.word	0x00007710
        /*0918*/ 	.word	0x00000000
        /*091c*/ 	.word	0x00000000
        /*0920*/ 	.short	0x010a
        /*0922*/ 	.byte	0xff
	.zero		1


	//   ....[132]....
        /*0924*/ 	.word	0x00007770
        /*0928*/ 	.word	0x00000000
        /*092c*/ 	.word	0x00000000
        /*0930*/ 	.short	0x010a
        /*0932*/ 	.byte	0xff
	.zero		1


	//   ....[133]....
        /*0934*/ 	.word	0x000077d0
        /*0938*/ 	.word	0x00000000
        /*093c*/ 	.word	0x00000000
        /*0940*/ 	.short	0x010a
        /*0942*/ 	.byte	0xff
	.zero		1


	//   ....[134]....
        /*0944*/ 	.word	0x00007830
        /*0948*/ 	.word	0x00000000
        /*094c*/ 	.word	0x00000000
        /*0950*/ 	.short	0x010a
        /*0952*/ 	.byte	0xff
	.zero		1


	//   ....[135]....
        /*0954*/ 	.word	0x00007890
        /*0958*/ 	.word	0x00000000
        /*095c*/ 	.word	0x00000000
        /*0960*/ 	.short	0x010a
        /*0962*/ 	.byte	0xff
	.zero		1


	//   ....[136]....
        /*0964*/ 	.word	0x000078e0
        /*0968*/ 	.word	0x00000000
        /*096c*/ 	.word	0x00000190
        /*0970*/ 	.short	0x010a
        /*0972*/ 	.byte	0xff
	.zero		1


	//   ....[137]....
        /*0974*/ 	.word	0x00007940
        /*0978*/ 	.word	0x00000000
        /*097c*/ 	.word	0x00000140
        /*0980*/ 	.short	0x010a
        /*0982*/ 	.byte	0xff
	.zero		1


	//   ....[138]....
        /*0984*/ 	.word	0x00007990
        /*0988*/ 	.word	0x00000000
        /*098c*/ 	.word	0x00000130
        /*0990*/ 	.short	0x010a
        /*0992*/ 	.byte	0xff
	.zero		1


	//   ....[139]....
        /*0994*/ 	.word	0x000079f0
        /*0998*/ 	.word	0x00000000
        /*099c*/ 	.word	0x00000140
        /*09a0*/ 	.short	0x010a
        /*09a2*/ 	.byte	0xff
	.zero		1


	//   ....[140]....
        /*09a4*/ 	.word	0x00007a40
        /*09a8*/ 	.word	0x00000000
        /*09ac*/ 	.word	0x00000130
        /*09b0*/ 	.short	0x010a
        /*09b2*/ 	.byte	0xff
	.zero		1


	//   ....[141]....
        /*09b4*/ 	.word	0x00007aa0
        /*09b8*/ 	.word	0x00000003
        /*09bc*/ 	.word	0x00000170
        /*09c0*/ 	.short	0x010a
        /*09c2*/ 	.byte	0xff
	.zero		1


	//   ....[142]....
        /*09c4*/ 	.word	0x00007b00
        /*09c8*/ 	.word	0x00000000
        /*09cc*/ 	.word	0x00000000
        /*09d0*/ 	.short	0x010a
        /*09d2*/ 	.byte	0xff
	.zero		1


	//   ....[143]....
        /*09d4*/ 	.word	0x00007b60
        /*09d8*/ 	.word	0x00000000
        /*09dc*/ 	.word	0x00000000
        /*09e0*/ 	.short	0x010a
        /*09e2*/ 	.byte	0xff
	.zero		1


	//   ....[144]....
        /*09e4*/ 	.word	0x00007bc0
        /*09e8*/ 	.word	0x00000000
        /*09ec*/ 	.word	0x00000000
        /*09f0*/ 	.short	0x010a
        /*09f2*/ 	.byte	0xff
	.zero		1


	//   ....[145]....
        /*09f4*/ 	.word	0x00007c20
        /*09f8*/ 	.word	0x00000000
        /*09fc*/ 	.word	0x00000000
        /*0a00*/ 	.short	0x010a
        /*0a02*/ 	.byte	0xff
	.zero		1


	//   ....[146]....
        /*0a04*/ 	.word	0x00007c80
        /*0a08*/ 	.word	0x00000000
        /*0a0c*/ 	.word	0x00000000
        /*0a10*/ 	.short	0x010a
        /*0a12*/ 	.byte	0xff
	.zero		1


	//   ....[147]....
        /*0a14*/ 	.word	0x00007cd0
        /*0a18*/ 	.word	0x00000000
        /*0a1c*/ 	.word	0x00000130
        /*0a20*/ 	.short	0x010a
        /*0a22*/ 	.byte	0xff
	.zero		1


	//   ....[148]....
        /*0a24*/ 	.word	0x00007d30
        /*0a28*/ 	.word	0x00000000
        /*0a2c*/ 	.word	0x00000128
        /*0a30*/ 	.short	0x010a
        /*0a32*/ 	.byte	0xff
	.zero		1


	//   ....[149]....
        /*0a34*/ 	.word	0x00007d90
        /*0a38*/ 	.word	0x00000003
        /*0a3c*/ 	.word	0x00000118
        /*0a40*/ 	.short	0x010a
        /*0a42*/ 	.byte	0xff
	.zero		1


	//   ....[150]....
        /*0a44*/ 	.word	0x00007de0
        /*0a48*/ 	.word	0x00000000
        /*0a4c*/ 	.word	0x00000130
        /*0a50*/ 	.short	0x010a
        /*0a52*/ 	.byte	0xff
	.zero		1


	//   ....[151]....
        /*0a54*/ 	.word	0x00007e40
        /*0a58*/ 	.word	0x00000000
        /*0a5c*/ 	.word	0x00000110
        /*0a60*/ 	.short	0x010a
        /*0a62*/ 	.byte	0xff
	.zero		1


	//   ....[152]....
        /*0a64*/ 	.word	0x00007e90
        /*0a68*/ 	.word	0x0000009c
        /*0a6c*/ 	.word	0x00000150
        /*0a70*/ 	.short	0x010a
        /*0a72*/ 	.byte	0xff
	.zero		1


	//----- nvinfo : EIATTR_NUM_MBARRIERS
	.align		4
.L_47:
        /*0a74*/ 	.byte	0x03, 0x38
        /*0a76*/ 	.short	0x0036


	//----- nvinfo : EIATTR_EXIT_INSTR_OFFSETS
	.align		4
        /*0a78*/ 	.byte	0x04, 0x1c
        /*0a7a*/ 	.short	(.L_49 - .L_48)


	//   ....[0]....
.L_48:
        /*0a7c*/ 	.word	0x00002dc0


	//   ....[1]....
        /*0a80*/ 	.word	0x000032b0


	//   ....[2]....
        /*0a84*/ 	.word	0x00003310


	//   ....[3]....
        /*0a88*/ 	.word	0x00004130


	//   ....[4]....
        /*0a8c*/ 	.word	0x00004c60


	//   ....[5]....
        /*0a90*/ 	.word	0x00004ca0


	//   ....[6]....
        /*0a94*/ 	.word	0x00007170


	//----- nvinfo : EIATTR_MAX_THREADS
	.align		4
.L_49:
        /*0a98*/ 	.byte	0x04, 0x05
        /*0a9a*/ 	.short	(.L_51 - .L_50)
.L_50:
        /*0a9c*/ 	.word	0x00000100
        /*0aa0*/ 	.word	0x00000001
        /*0aa4*/ 	.word	0x00000001


	//----- nvinfo : EIATTR_CRS_STACK_SIZE
	.align		4
.L_51:
        /*0aa8*/ 	.byte	0x04, 0x1e
        /*0aaa*/ 	.short	(.L_53 - .L_52)
.L_52:
        /*0aac*/ 	.word	0x00000000


	//----- nvinfo : EIATTR_CBANK_PARAM_SIZE
	.align		4
.L_53:
        /*0ab0*/ 	.byte	0x03, 0x19
        /*0ab2*/ 	.short	0x0800


	//----- nvinfo : EIATTR_PARAM_CBANK
	.align		4
        /*0ab4*/ 	.byte	0x04, 0x0a
        /*0ab6*/ 	.short	(.L_55 - .L_54)
	.align		4
.L_54:
        /*0ab8*/ 	.word	index@(.nv.constant0._ZN7cutlass13device_kernelINS_4gemm6kernel13GemmUniversalIN4cute5tupleIJiiiiEEENS1_10collective13CollectiveMmaINS1_35MainloopSm100TmaUmmaWarpSpecializedILi17ELi2ELi4ENS5_IJNS4_1CILi1EEESB_SB_EEEEENS5_IJNSA_ILi128EEENSA_ILi64EEESF_EEENS_12float_e5m2_tENS5_IJlSB_lEEENS_12float_e4m3_tESI_NS4_8TiledMMAINS4_8MMA_AtomIJNS4_10MMA_TraitsINS4_19SM100_MMA_F8F6F4_SSEJSH_SJ_fSE_SF_NS4_17integral_constantINS4_4UMMA5MajorELSQ_0EEESR_NSO_INSP_7ScaleInELSS_0EEEST_EEEEEENS4_6LayoutISC_NS5_IJNSA_ILi0EEESX_SX_EEEEENS5_IJNS4_10UnderscoreES10_S10_EEEEENS4_13SM90_TMA_LOADENS4_14ComposedLayoutINS4_7SwizzleILi2ELi4ELi3EEENS4_18smem_ptr_flag_bitsILi8EEENSW_INS5_IJNSA_ILi8EEESF_EEENS5_IJSF_SB_EEEEEEEvNS4_8identityES13_S1D_vS1E_EENS_8epilogue10collective18CollectiveEpilogueINS1G_23Sm100TmaWarpSpecializedILi1ELi1ELi64ELb0ELb0EEEJSG_NS5_IJNSW_ISE_SB_EENSW_ISF_SB_EEEEESH_SI_SH_SI_NS1G_6fusion15FusionCallbacksIS1K_NS1O_17LinearCombinationISH_fSH_fLNS_15FloatRoundStyleE2EEESG_S1N_JEEENS4_5SM1004TMEM4LOAD26SM100_TMEM_LOAD_32dp32b64xES13_S1D_NS4_39AutoVectorizingCopyWithAssumedAlignmentILi128EEENS4_14SM90_TMA_STOREES1D_S1Z_S1Z_EEEvvEEEEvNT_6ParamsE)
        /*0abc*/ 	.short	0x0380
        /*0abe*/ 	.short	0x0800


	//----- nvinfo : EIATTR_SW_WAR
	.align		4
.L_55:
        /*0ac0*/ 	.byte	0x04, 0x36
        /*0ac2*/ 	.short	(.L_57 - .L_56)
.L_56:
        /*0ac4*/ 	.word	0x00000008
.L_57:


//--------------------- .nv.callgraph             --------------------------
	.section	.nv.callgraph,"",@"SHT_CUDA_CALLGRAPH"
	.align	4
	.sectionentsize	8
	.align		4
        /*0000*/ 	.word	0x00000000
	.align		4
        /*0004*/ 	.word	0xffffffff
	.align		4
        /*0008*/ 	.word	index@(_ZN7cutlass13device_kernelINS_4gemm6kernel13GemmUniversalIN4cute5tupleIJiiiiEEENS1_10collective13CollectiveMmaINS1_35MainloopSm100TmaUmmaWarpSpecializedILi17ELi2ELi4ENS5_IJNS4_1CILi1EEESB_SB_EEEEENS5_IJNSA_ILi128EEENSA_ILi64EEESF_EEENS_12float_e5m2_tENS5_IJlSB_lEEENS_12float_e4m3_tESI_NS4_8TiledMMAINS4_8MMA_AtomIJNS4_10MMA_TraitsINS4_19SM100_MMA_F8F6F4_SSEJSH_SJ_fSE_SF_NS4_17integral_constantINS4_4UMMA5MajorELSQ_0EEESR_NSO_INSP_7ScaleInELSS_0EEEST_EEEEEENS4_6LayoutISC_NS5_IJNSA_ILi0EEESX_SX_EEEEENS5_IJNS4_10UnderscoreES10_S10_EEEEENS4_13SM90_TMA_LOADENS4_14ComposedLayoutINS4_7SwizzleILi2ELi4ELi3EEENS4_18smem_ptr_flag_bitsILi8EEENSW_INS5_IJNSA_ILi8EEESF_EEENS5_IJSF_SB_EEEEEEEvNS4_8identityES13_S1D_vS1E_EENS_8epilogue10collective18CollectiveEpilogueINS1G_23Sm100TmaWarpSpecializedILi1ELi1ELi64ELb0ELb0EEEJSG_NS5_IJNSW_ISE_SB_EENSW_ISF_SB_EEEEESH_SI_SH_SI_NS1G_6fusion15FusionCallbacksIS1K_NS1O_17LinearCombinationISH_fSH_fLNS_15FloatRoundStyleE2EEESG_S1N_JEEENS4_5SM1004TMEM4LOAD26SM100_TMEM_LOAD_32dp32b64xES13_S1D_NS4_39AutoVectorizingCopyWithAssumedAlignmentILi128EEENS4_14SM90_TMA_STOREES1D_S1Z_S1Z_EEEvvEEEEvNT_6ParamsE)
	.align		4
        /*000c*/ 	.word	index@(__assertfail)
	.align		4
        /*0010*/ 	.word	0x00000000
	.align		4
        /*0014*/ 	.word	0xfffffffe
	.align		4
        /*0018*/ 	.word	0x00000000
	.align		4
        /*001c*/ 	.word	0xfffffffd
	.align		4
        /*0020*/ 	.word	0x00000000
	.align		4
        /*0024*/ 	.word	0xfffffffc


//--------------------- .nv.constant4             --------------------------
	.section	.nv.constant4,"a",@progbits
	.align	8
	.align		8
.nv.constant4:
        /*0000*/ 	.dword	__assertfail
	.align		8
        /*0008*/ 	.dword	__unnamed_1
	.align		8
        /*0010*/ 	.dword	__unnamed_2
	.align		8
        /*0018*/ 	.dword	_ZN40_INTERNAL_7327ec41_4_k_cu_6e5ea7ac_158384cuda3std3__45__cpo5beginE
	.align		8
        /*0020*/ 	.dword	_ZN40_INTERNAL_7327ec41_4_k_cu_6e5ea7ac_158384cuda3std3__45__cpo3endE
	.align		8
        /*0028*/ 	.dword	_ZN40_INTERNAL_7327ec41_4_k_cu_6e5ea7ac_158384cuda3std3__45__cpo6cbeginE
	.align		8
        /*0030*/ 	.dword	_ZN40_INTERNAL_7327ec41_4_k_cu_6e5ea7ac_158384cuda3std3__45__cpo4cendE
	.align		8
        /*0038*/ 	.dword	_ZN40_INTERNAL_7327ec41_4_k_cu_6e5ea7ac_158384cuda3std3__442_GLOBAL__N__7327ec41_4_k_cu_6e5ea7ac_158386ignoreE
	.align		8
        /*0040*/ 	.dword	_ZN40_INTERNAL_7327ec41_4_k_cu_6e5ea7ac_158384cuda3std3__419piecewise_constructE
	.align		8
        /*0048*/ 	.dword	_ZN40_INTERNAL_7327ec41_4_k_cu_6e5ea7ac_158384cuda3std3__48in_placeE
	.align		8
        /*0050*/ 	.dword	_ZN40_INTERNAL_7327ec41_4_k_cu_6e5ea7ac_158384cuda3std6ranges3__45__cpo4swapE
	.align		8
        /*0058*/ 	.dword	_ZN40_INTERNAL_7327ec41_4_k_cu_6e5ea7ac_158384cuda3std6ranges3__45__cpo9iter_moveE
	.align		8
        /*0060*/ 	.dword	_ZN40_INTERNAL_7327ec41_4_k_cu_6e5ea7ac_158384cute7productE
	.align		8
        /*0068*/ 	.dword	_ZN40_INTERNAL_7327ec41_4_k_cu_6e5ea7ac_158384cute1_E
	.align		8
        /*0070*/ 	.dword	$str$25
	.align		8
        /*0078*/ 	.dword	$str$26
	.align		8
        /*0080*/ 	.dword	$str$27
	.align		8
        /*0088*/ 	.dword	$str$28


//--------------------- .text._ZN7cutlass13device_kernelINS_4gemm6kernel13GemmUniversalIN4cute5tupleIJiiiiEEENS1_10collective13CollectiveMmaINS1_35MainloopSm100TmaUmmaWarpSpecializedILi17ELi2ELi4ENS5_IJNS4_1CILi1EEESB_SB_EEEEENS5_IJNSA_ILi128EEENSA_ILi64EEESF_EEENS_12float_e5m2_tENS5_IJlSB_lEEENS_12float_e4m3_tESI_NS4_8TiledMMAINS4_8MMA_AtomIJNS4_10MMA_TraitsINS4_19SM100_MMA_F8F6F4_SSEJSH_SJ_fSE_SF_NS4_17integral_constantINS4_4UMMA5MajorELSQ_0EEESR_NSO_INSP_7ScaleInELSS_0EEEST_EEEEEENS4_6LayoutISC_NS5_IJNSA_ILi0EEESX_SX_EEEEENS5_IJNS4_10UnderscoreES10_S10_EEEEENS4_13SM90_TMA_LOADENS4_14ComposedLayoutINS4_7SwizzleILi2ELi4ELi3EEENS4_18smem_ptr_flag_bitsILi8EEENSW_INS5_IJNSA_ILi8EEESF_EEENS5_IJSF_SB_EEEEEEEvNS4_8identityES13_S1D_vS1E_EENS_8epilogue10collective18CollectiveEpilogueINS1G_23Sm100TmaWarpSpecializedILi1ELi1ELi64ELb0ELb0EEEJSG_NS5_IJNSW_ISE_SB_EENSW_ISF_SB_EEEEESH_SI_SH_SI_NS1G_6fusion15FusionCallbacksIS1K_NS1O_17LinearCombinationISH_fSH_fLNS_15FloatRoundStyleE2EEESG_S1N_JEEENS4_5SM1004TMEM4LOAD26SM100_TMEM_LOAD_32dp32b64xES13_S1D_NS4_39AutoVectorizingCopyWithAssumedAlignmentILi128EEENS4_14SM90_TMA_STOREES1D_S1Z_S1Z_EEEvvEEEEvNT_6ParamsE --------------------------
	.section	.text._ZN7cutlass13device_kernelINS_4gemm6kernel13GemmUniversalIN4cute5tupleIJiiiiEEENS1_10collective13CollectiveMmaINS1_35MainloopSm100TmaUmmaWarpSpecializedILi17ELi2ELi4ENS5_IJNS4_1CILi1EEESB_SB_EEEEENS5_IJNSA_ILi128EEENSA_ILi64EEESF_EEENS_12float_e5m2_tENS5_IJlSB_lEEENS_12float_e4m3_tESI_NS4_8TiledMMAINS4_8MMA_AtomIJNS4_10MMA_TraitsINS4_19SM100_MMA_F8F6F4_SSEJSH_SJ_fSE_SF_NS4_17integral_constantINS4_4UMMA5MajorELSQ_0EEESR_NSO_INSP_7ScaleInELSS_0EEEST_EEEEEENS4_6LayoutISC_NS5_IJNSA_ILi0EEESX_SX_EEEEENS5_IJNS4_10UnderscoreES10_S10_EEEEENS4_13SM90_TMA_LOADENS4_14ComposedLayoutINS4_7SwizzleILi2ELi4ELi3EEENS4_18smem_ptr_flag_bitsILi8EEENSW_INS5_IJNSA_ILi8EEESF_EEENS5_IJSF_SB_EEEEEEEvNS4_8identityES13_S1D_vS1E_EENS_8epilogue10collective18CollectiveEpilogueINS1G_23Sm100TmaWarpSpecializedILi1ELi1ELi64ELb0ELb0EEEJSG_NS5_IJNSW_ISE_SB_EENSW_ISF_SB_EEEEESH_SI_SH_SI_NS1G_6fusion15FusionCallbacksIS1K_NS1O_17LinearCombinationISH_fSH_fLNS_15FloatRoundStyleE2EEESG_S1N_JEEENS4_5SM1004TMEM4LOAD26SM100_TMEM_LOAD_32dp32b64xES13_S1D_NS4_39AutoVectorizingCopyWithAssumedAlignmentILi128EEENS4_14SM90_TMA_STOREES1D_S1Z_S1Z_EEEvvEEEEvNT_6ParamsE,"ax",@progbits
	.align	128
.text._ZN7cutlass13device_kernelINS_4gemm6kernel13GemmUniversalIN4cute5tupleIJiiiiEEENS1_10collective13CollectiveMmaINS1_35MainloopSm100TmaUmmaWarpSpecializedILi17ELi2ELi4ENS5_IJNS4_1CILi1EEESB_SB_EEEEENS5_IJNSA_ILi128EEENSA_ILi64EEESF_EEENS_12float_e5m2_tENS5_IJlSB_lEEENS_12float_e4m3_tESI_NS4_8TiledMMAINS4_8MMA_AtomIJNS4_10MMA_TraitsINS4_19SM100_MMA_F8F6F4_SSEJSH_SJ_fSE_SF_NS4_17integral_constantINS4_4UMMA5MajorELSQ_0EEESR_NSO_INSP_7ScaleInELSS_0EEEST_EEEEEENS4_6LayoutISC_NS5_IJNSA_ILi0EEESX_SX_EEEEENS5_IJNS4_10UnderscoreES10_S10_EEEEENS4_13SM90_TMA_LOADENS4_14ComposedLayoutINS4_7SwizzleILi2ELi4ELi3EEENS4_18smem_ptr_flag_bitsILi8EEENSW_INS5_IJNSA_ILi8EEESF_EEENS5_IJSF_SB_EEEEEEEvNS4_8identityES13_S1D_vS1E_EENS_8epilogue10collective18CollectiveEpilogueINS1G_23Sm100TmaWarpSpecializedILi1ELi1ELi64ELb0ELb0EEEJSG_NS5_IJNSW_ISE_SB_EENSW_ISF_SB_EEEEESH_SI_SH_SI_NS1G_6fusion15FusionCallbacksIS1K_NS1O_17LinearCombinationISH_fSH_fLNS_15FloatRoundStyleE2EEESG_S1N_JEEENS4_5SM1004TMEM4LOAD26SM100_TMEM_LOAD_32dp32b64xES13_S1D_NS4_39AutoVectorizingCopyWithAssumedAlignmentILi128EEENS4_14SM90_TMA_STOREES1D_S1Z_S1Z_EEEvvEEEEvNT_6ParamsE:
        .type           _ZN7cutlass13device_kernelINS_4gemm6kernel13GemmUniversalIN4cute5tupleIJiiiiEEENS1_10collective13CollectiveMmaINS1_35MainloopSm100TmaUmmaWarpSpecializedILi17ELi2ELi4ENS5_IJNS4_1CILi1EEESB_SB_EEEEENS5_IJNSA_ILi128EEENSA_ILi64EEESF_EEENS_12float_e5m2_tENS5_IJlSB_lEEENS_12float_e4m3_tESI_NS4_8TiledMMAINS4_8MMA_AtomIJNS4_10MMA_TraitsINS4_19SM100_MMA_F8F6F4_SSEJSH_SJ_fSE_SF_NS4_17integral_constantINS4_4UMMA5MajorELSQ_0EEESR_NSO_INSP_7ScaleInELSS_0EEEST_EEEEEENS4_6LayoutISC_NS5_IJNSA_ILi0EEESX_SX_EEEEENS5_IJNS4_10UnderscoreES10_S10_EEEEENS4_13SM90_TMA_LOADENS4_14ComposedLayoutINS4_7SwizzleILi2ELi4ELi3EEENS4_18smem_ptr_flag_bitsILi8EEENSW_INS5_IJNSA_ILi8EEESF_EEENS5_IJSF_SB_EEEEEEEvNS4_8identityES13_S1D_vS1E_EENS_8epilogue10collective18CollectiveEpilogueINS1G_23Sm100TmaWarpSpecializedILi1ELi1ELi64ELb0ELb0EEEJSG_NS5_IJNSW_ISE_SB_EENSW_ISF_SB_EEEEESH_SI_SH_SI_NS1G_6fusion15FusionCallbacksIS1K_NS1O_17LinearCombinationISH_fSH_fLNS_15FloatRoundStyleE2EEESG_S1N_JEEENS4_5SM1004TMEM4LOAD26SM100_TMEM_LOAD_32dp32b64xES13_S1D_NS4_39AutoVectorizingCopyWithAssumedAlignmentILi128EEENS4_14SM90_TMA_STOREES1D_S1Z_S1Z_EEEvvEEEEvNT_6ParamsE,@function
        .size           _ZN7cutlass13device_kernelINS_4gemm6kernel13GemmUniversalIN4cute5tupleIJiiiiEEENS1_10collective13CollectiveMmaINS1_35MainloopSm100TmaUmmaWarpSpecializedILi17ELi2ELi4ENS5_IJNS4_1CILi1EEESB_SB_EEEEENS5_IJNSA_ILi128EEENSA_ILi64EEESF_EEENS_12float_e5m2_tENS5_IJlSB_lEEENS_12float_e4m3_tESI_NS4_8TiledMMAINS4_8MMA_AtomIJNS4_10MMA_TraitsINS4_19SM100_MMA_F8F6F4_SSEJSH_SJ_fSE_SF_NS4_17integral_constantINS4_4UMMA5MajorELSQ_0EEESR_NSO_INSP_7ScaleInELSS_0EEEST_EEEEEENS4_6LayoutISC_NS5_IJNSA_ILi0EEESX_SX_EEEEENS5_IJNS4_10UnderscoreES10_S10_EEEEENS4_13SM90_TMA_LOADENS4_14ComposedLayoutINS4_7SwizzleILi2ELi4ELi3EEENS4_18smem_ptr_flag_bitsILi8EEENSW_INS5_IJNSA_ILi8EEESF_EEENS5_IJSF_SB_EEEEEEEvNS4_8identityES13_S1D_vS1E_EENS_8epilogue10collective18CollectiveEpilogueINS1G_23Sm100TmaWarpSpecializedILi1ELi1ELi64ELb0ELb0EEEJSG_NS5_IJNSW_ISE_SB_EENSW_ISF_SB_EEEEESH_SI_SH_SI_NS1G_6fusion15FusionCallbacksIS1K_NS1O_17LinearCombinationISH_fSH_fLNS_15FloatRoundStyleE2EEESG_S1N_JEEENS4_5SM1004TMEM4LOAD26SM100_TMEM_LOAD_32dp32b64xES13_S1D_NS4_39AutoVectorizingCopyWithAssumedAlignmentILi128EEENS4_14SM90_TMA_STOREES1D_S1Z_S1Z_EEEvvEEEEvNT_6ParamsE,(.L_x_168 - _ZN7cutlass13device_kernelINS_4gemm6kernel13GemmUniversalIN4cute5tupleIJiiiiEEENS1_10collective13CollectiveMmaINS1_35MainloopSm100TmaUmmaWarpSpecializedILi17ELi2ELi4ENS5_IJNS4_1CILi1EEESB_SB_EEEEENS5_IJNSA_ILi128EEENSA_ILi64EEESF_EEENS_12float_e5m2_tENS5_IJlSB_lEEENS_12float_e4m3_tESI_NS4_8TiledMMAINS4_8MMA_AtomIJNS4_10MMA_TraitsINS4_19SM100_MMA_F8F6F4_SSEJSH_SJ_fSE_SF_NS4_17integral_constantINS4_4UMMA5MajorELSQ_0EEESR_NSO_INSP_7ScaleInELSS_0EEEST_EEEEEENS4_6LayoutISC_NS5_IJNSA_ILi0EEESX_SX_EEEEENS5_IJNS4_10UnderscoreES10_S10_EEEEENS4_13SM90_TMA_LOADENS4_14ComposedLayoutINS4_7SwizzleILi2ELi4ELi3EEENS4_18smem_ptr_flag_bitsILi8EEENSW_INS5_IJNSA_ILi8EEESF_EEENS5_IJSF_SB_EEEEEEEvNS4_8identityES13_S1D_vS1E_EENS_8epilogue10collective18CollectiveEpilogueINS1G_23Sm100TmaWarpSpecializedILi1ELi1ELi64ELb0ELb0EEEJSG_NS5_IJNSW_ISE_SB_EENSW_ISF_SB_EEEEESH_SI_SH_SI_NS1G_6fusion15FusionCallbacksIS1K_NS1O_17LinearCombinationISH_fSH_fLNS_15FloatRoundStyleE2EEESG_S1N_JEEENS4_5SM1004TMEM4LOAD26SM100_TMEM_LOAD_32dp32b64xES13_S1D_NS4_39AutoVectorizingCopyWithAssumedAlignmentILi128EEENS4_14SM90_TMA_STOREES1D_S1Z_S1Z_EEEvvEEEEvNT_6ParamsE)
        .other          _ZN7cutlass13device_kernelINS_4gemm6kernel13GemmUniversalIN4cute5tupleIJiiiiEEENS1_10collective13CollectiveMmaINS1_35MainloopSm100TmaUmmaWarpSpecializedILi17ELi2ELi4ENS5_IJNS4_1CILi1EEESB_SB_EEEEENS5_IJNSA_ILi128EEENSA_ILi64EEESF_EEENS_12float_e5m2_tENS5_IJlSB_lEEENS_12float_e4m3_tESI_NS4_8TiledMMAINS4_8MMA_AtomIJNS4_10MMA_TraitsINS4_19SM100_MMA_F8F6F4_SSEJSH_SJ_fSE_SF_NS4_17integral_constantINS4_4UMMA5MajorELSQ_0EEESR_NSO_INSP_7ScaleInELSS_0EEEST_EEEEEENS4_6LayoutISC_NS5_IJNSA_ILi0EEESX_SX_EEEEENS5_IJNS4_10UnderscoreES10_S10_EEEEENS4_13SM90_TMA_LOADENS4_14ComposedLayoutINS4_7SwizzleILi2ELi4ELi3EEENS4_18smem_ptr_flag_bitsILi8EEENSW_INS5_IJNSA_ILi8EEESF_EEENS5_IJSF_SB_EEEEEEEvNS4_8identityES13_S1D_vS1E_EENS_8epilogue10collective18CollectiveEpilogueINS1G_23Sm100TmaWarpSpecializedILi1ELi1ELi64ELb0ELb0EEEJSG_NS5_IJNSW_ISE_SB_EENSW_ISF_SB_EEEEESH_SI_SH_SI_NS1G_6fusion15FusionCallbacksIS1K_NS1O_17LinearCombinationISH_fSH_fLNS_15FloatRoundStyleE2EEESG_S1N_JEEENS4_5SM1004TMEM4LOAD26SM100_TMEM_LOAD_32dp32b64xES13_S1D_NS4_39AutoVectorizingCopyWithAssumedAlignmentILi128EEENS4_14SM90_TMA_STOREES1D_S1Z_S1Z_EEEvvEEEEvNT_6ParamsE,@"STO_CUDA_ENTRY STV_DEFAULT"
_ZN7cutlass13device_kernelINS_4gemm6kernel13GemmUniversalIN4cute5tupleIJiiiiEEENS1_10collective13CollectiveMmaINS1_35MainloopSm100TmaUmmaWarpSpecializedILi17ELi2ELi4ENS5_IJNS4_1CILi1EEESB_SB_EEEEENS5_IJNSA_ILi128EEENSA_ILi64EEESF_EEENS_12float_e5m2_tENS5_IJlSB_lEEENS_12float_e4m3_tESI_NS4_8TiledMMAINS4_8MMA_AtomIJNS4_10MMA_TraitsINS4_19SM100_MMA_F8F6F4_SSEJSH_SJ_fSE_SF_NS4_17integral_constantINS4_4UMMA5MajorELSQ_0EEESR_NSO_INSP_7ScaleInELSS_0EEEST_EEEEEENS4_6LayoutISC_NS5_IJNSA_ILi0EEESX_SX_EEEEENS5_IJNS4_10UnderscoreES10_S10_EEEEENS4_13SM90_TMA_LOADENS4_14ComposedLayoutINS4_7SwizzleILi2ELi4ELi3EEENS4_18smem_ptr_flag_bitsILi8EEENSW_INS5_IJNSA_ILi8EEESF_EEENS5_IJSF_SB_EEEEEEEvNS4_8identityES13_S1D_vS1E_EENS_8epilogue10collective18CollectiveEpilogueINS1G_23Sm100TmaWarpSpecializedILi1ELi1ELi64ELb0ELb0EEEJSG_NS5_IJNSW_ISE_SB_EENSW_ISF_SB_EEEEESH_SI_SH_SI_NS1G_6fusion15FusionCallbacksIS1K_NS1O_17LinearCombinationISH_fSH_fLNS_15FloatRoundStyleE2EEESG_S1N_JEEENS4_5SM1004TMEM4LOAD26SM100_TMEM_LOAD_32dp32b64xES13_S1D_NS4_39AutoVectorizingCopyWithAssumedAlignmentILi128EEENS4_14SM90_TMA_STOREES1D_S1Z_S1Z_EEEvvEEEEvNT_6ParamsE:
[----:B------:R-:W1:Y:S01]  /*0000*/  LDC R1, c[0x0][0x37c] ;  /* 0x0000df00ff017b82 */ /* 0x000e620000000800 */
[----:B------:R-:W2:Y:S01]  /*0010*/  S2R R166, SR_TID.X ;  /* 0x0000000000a67919 */ /* 0x000ea20000002100 */
[----:B------:R-:W3:Y:S01]  /*0020*/  LDCU.64 UR4, c[0x0][0x890] ;  /* 0x00011200ff0477ac */ /* 0x000ee20008000a00 */
[----:B------:R-:W-:Y:S02]  /*0030*/  PRMT R164, RZ, 0x7610, R164 ;  /* 0x00007610ffa47816 */ /* 0x000fe400000000a4 */
[----:B------:R-:W-:Y:S01]  /*0040*/  ELECT P5, URZ, PT ;  /* 0x0000000000ff782f */ /* 0x000fe200038a0000 */
[----:B------:R-:W4:Y:S01]  /*0050*/  LDCU.64 UR40, c[0x0][0x358] ;  /* 0x00006b00ff2877ac */ /* 0x000f220008000a00 */
[----:B---3--:R-:W-:-:S04]  /*0060*/  UISETP.NE.U32.AND UP0, UPT, UR4, URZ, UPT ;  /* 0x000000ff0400728c */ /* 0x008fc8000bf05070 */
[----:B------:R-:W-:Y:S01]  /*0070*/  UISETP.NE.AND.EX UP0, UPT, UR5, URZ, UPT, UP0 ;  /* 0x000000ff0500728c */ /* 0x000fe2000bf05300 */
[----:B--2---:R-:W-:-:S05]  /*0080*/  SHF.R.U32.HI R169, RZ, 0x5, R166 ;  /* 0x00000005ffa97819 */ /* 0x004fca00000116a6 */
[----:B------:R-:W2:Y:S02]  /*0090*/  SHFL.IDX PT, R0, R169, RZ, 0x1f ;  /* 0x00001fffa9007589 */ /* 0x000ea400000e0000 */
[----:B--2---:R-:W-:Y:S01]  /*00a0*/  R2UR UR8, R0 ;  /* 0x00000000000872ca */ /* 0x004fe200000e0000 */
[----:B-1--4-:R-:W-:-:S14]  /*00b0*/  BRA.U UP0, `(.L_x_0) ;  /* 0x00000001002c7547 */ /* 0x012fdc000b800000 */
[----:B------:R-:W1:Y:S02]  /*00c0*/  LDCU.64 UR6, c[0x0][0x888] ;  /* 0x00011100ff0677ac */ /* 0x000e640008000a00 */
[----:B-1----:R-:W-:-:S04]  /*00d0*/  UISETP.NE.U32.AND UP0, UPT, UR6, URZ, UPT ;  /* 0x000000ff0600728c */ /* 0x002fc8000bf05070 */
[----:B------:R-:W-:-:S09]  /*00e0*/  UISETP.NE.AND.EX UP0, UPT, UR7, URZ, UPT, UP0 ;  /* 0x000000ff0700728c */ /* 0x000fd2000bf05300 */
[----:B------:R-:W-:Y:S05]  /*00f0*/  BRA.U !UP0, `(.L_x_1) ;  /* 0x0000000108107547 */ /* 0x000fea000b800000 */
[----:B------:R-:W1:Y:S02]  /*0100*/  LDC.64 R2, c[0x0][0x888] ;  /* 0x00022200ff027b82 */ /* 0x000e640000000a00 */
[----:B-1----:R1:W5:Y:S01]  /*0110*/  LDG.E R81, desc[UR40][R2.64] ;  /* 0x0000002802517981 */ /* 0x002362000c1e1900 */
[----:B------:R-:W-:Y:S01]  /*0120*/  HFMA2 R164, -RZ, RZ, 0, 5.9604644775390625e-08 ;  /* 0x00000001ffa47431 */ /* 0x000fe200000001ff */
[----:B------:R-:W-:Y:S05]  /*0130*/  BRA `(.L_x_0) ;  /* 0x00000000000c7947 */ /* 0x000fea0003800000 */
.L_x_1:
[----:B------:R-:W1:Y:S01]  /*0140*/  LDCU UR6, c[0x0][0x880] ;  /* 0x00011000ff0677ac */ /* 0x000e620008000800 */
[----:B------:R-:W-:Y:S01]  /*0150*/  HFMA2 R164, -RZ, RZ, 0, 5.9604644775390625e-08 ;  /* 0x00000001ffa47431 */ /* 0x000fe200000001ff */
[----:B-1----:R-:W-:-:S07]  /*0160*/  MOV R81, UR6 ;  /* 0x0000000600517c02 */ /* 0x002fce0008000f00 */
.L_x_0:
[----:B------:R-:W2:Y:S02]  /*0170*/  LDCU.64 UR6, c[0x0][0x8b0] ;  /* 0x00011600ff0677ac */ /* 0x000ea40008000a00 */
[----:B--2---:R-:W-:-:S04]  /*0180*/  UISETP.NE.U32.AND UP0, UPT, UR6, URZ, UPT ;  /* 0x000000ff0600728c */ /* 0x004fc8000bf05070 */
[----:B------:R-:W-:-:S09]  /*0190*/  UISETP.NE.AND.EX UP0, UPT, UR7, URZ, UPT, UP0 ;  /* 0x000000ff0700728c */ /* 0x000fd2000bf05300 */
[----:B------:R-:W-:Y:S05]  /*01a0*/  BRA.U UP0, `(.L_x_2) ;  /* 0x0000000100247547 */ /* 0x000fea000b800000 */
[----:B------:R-:W2:Y:S02]  /*01b0*/  LDCU.64 UR6, c[0x0][0x8a8] ;  /* 0x00011500ff0677ac */ /* 0x000ea40008000a00 */
[----:B--2---:R-:W-:-:S04]  /*01c0*/  UISETP.NE.U32.AND UP0, UPT, UR6, URZ, UPT ;  /* 0x000000ff0600728c */ /* 0x004fc8000bf05070 */
[----:B------:R-:W-:-:S09]  /*01d0*/  UISETP.NE.AND.EX UP0, UPT, UR7, URZ, UPT, UP0 ;  /* 0x000000ff0700728c */ /* 0x000fd2000bf05300 */
[----:B------:R-:W-:Y:S05]  /*01e0*/  BRA.U !UP0, `(.L_x_3) ;  /* 0x00000001080c7547 */ /* 0x000fea000b800000 */
[----:B------:R-:W2:Y:S02]  /*01f0*/  LDC.64 R78, c[0x0][0x8a8] ;  /* 0x00022a00ff4e7b82 */ /* 0x000ea40000000a00 */
[----:B--2---:R2:W5:Y:S01]  /*0200*/  LDG.E R78, desc[UR40][R78.64] ;  /* 0x000000284e4e7981 */ /* 0x004562000c1e1900 */
[----:B------:R-:W-:Y:S05]  /*0210*/  BRA `(.L_x_2) ;  /* 0x0000000000087947 */ /* 0x000fea0003800000 */
.L_x_3:
[----:B------:R-:W2:Y:S02]  /*0220*/  LDCU UR6, c[0x0][0x8a0] ;  /* 0x00011400ff0677ac */ /* 0x000ea40008000800 */
[----:B--2---:R-:W-:Y:S02]  /*0230*/  MOV R78, UR6 ;  /* 0x00000006004e7c02 */ /* 0x004fe40008000f00 */
.L_x_2:
[----:B------:R-:W-:Y:S01]  /*0240*/  IMAD.U32 R0, RZ, RZ, UR8 ;  /* 0x00000008ff007e24 */ /* 0x000fe2000f8e00ff */
[----:B------:R-:W-:Y:S04]  /*0250*/  BSSY.RECONVERGENT B0, `(.L_x_4) ;  /* 0x000000c000007945 */ /* 0x000fe80003800200 */
[C---:B------:R-:W-:Y:S02]  /*0260*/  ISETP.NE.OR P1, PT, R0.reuse, 0x1, !P5 ;  /* 0x000000010000780c */ /* 0x040fe40006f25670 */
[----:B------:R-:W-:-:S11]  /*0270*/  ISETP.NE.OR P0, PT, R0, 0x3, !P5 ;  /* 0x000000030000780c */ /* 0x000fd60006f05670 */
[----:B------:R-:W-:Y:S05]  /*0280*/  @P1 BRA `(.L_x_5) ;  /* 0x0000000000201947 */ /* 0x000fea0003800000 */
[----:B------:R-:W3:Y:S02]  /*0290*/  LDCU.64 UR6, c[0x0][0x348] ;  /* 0x00006900ff0677ac */ /* 0x000ee40008000a00 */
[----:B---3--:R-:W-:Y:S02]  /*02a0*/  UIADD3 UR10, UP1, UPT, UR6, 0x80, URZ ;  /* 0x00000080060a7890 */ /* 0x008fe4000ff3e0ff */
[----:B------:R-:W-:Y:S02]  /*02b0*/  UIADD3 UR6, UP0, UPT, UR6, 0x180, URZ ;  /* 0x0000018006067890 */ /* 0x000fe4000ff1e0ff */
[----:B------:R-:W-:Y:S02]  /*02c0*/  UIADD3.X UR11, UPT, UPT, URZ, UR7, URZ, UP1, !UPT ;  /* 0x00000007ff0b7290 */ /* 0x000fe40008ffe4ff */
[----:B------:R-:W-:-:S07]  /*02d0*/  UIADD3.X UR7, UPT, UPT, URZ, UR7, URZ, UP0, !UPT ;  /* 0x00000007ff077290 */ /* 0x000fce00087fe4ff */
[----:B------:R3:W-:Y:S02]  /*02e0*/  UTMACCTL.PF [UR10] ;  /* 0x000000000a0079b9 */ /* 0x0007e40008040000 */
[----:B------:R3:W-:Y:S02]  /*02f0*/  UTMACCTL.PF [UR6] ;  /* 0x00000000060079b9 */ /* 0x0007e40008040000 */
[----:B---3--:R-:W-:Y:S01]  /*0300*/  NOP ;  /* 0x0000000000007918 */ /* 0x008fe20000000000 */
.L_x_5:
[----:B------:R-:W-:Y:S05]  /*0310*/  BSYNC.RECONVERGENT B0 ;  /* 0x0000000000007941 */ /* 0x000fea0003800200 */
.L_x_4:
[----:B------:R-:W-:Y:S04]  /*0320*/  BSSY.RECONVERGENT B0, `(.L_x_6) ;  /* 0x000000a000007945 */ /* 0x000fe80003800200 */
        /* <DEDUP_REMOVED lines=9> */
.L_x_7:
[----:B------:R-:W-:Y:S05]  /*03c0*/  BSYNC.RECONVERGENT B0 ;  /* 0x0000000000007941 */ /* 0x000fea0003800200 */
.L_x_6:
[----:B------:R-:W3:Y:S01]  /*03d0*/  LDCU.64 UR6, c[0x0][0x888] ;  /* 0x00011100ff0677ac */ /* 0x000ee20008000a00 */
[----:B------:R-:W-:Y:S02]  /*03e0*/  UISETP.EQ.U32.AND UP1, UPT, UR4, URZ, UPT ;  /* 0x000000ff0400728c */ /* 0x000fe4000bf22070 */
[----:B------:R-:W-:Y:S02]  /*03f0*/  UPLOP3.LUT UP2, UPT, UPT, UPT, UPT, 0x80, 0x8 ;  /* 0x000000000008789c */ /* 0x000fe40003f4f070 */
[----:B---3--:R-:W-:-:S04]  /*0400*/  UISETP.NE.U32.AND UP0, UPT, UR6, URZ, UPT ;  /* 0x000000ff0600728c */ /* 0x008fc8000bf05070 */
[----:B------:R-:W-:-:S04]  /*0410*/  UISETP.NE.AND.EX UP0, UPT, UR7, URZ, UPT, UP0 ;  /* 0x000000ff0700728c */ /* 0x000fc8000bf05300 */
[----:B------:R-:W-:-:S04]  /*0420*/  UISETP.EQ.OR.EX UP3, UPT, UR5, URZ, !UP0, UP1 ;  /* 0x000000ff0500728c */ /* 0x000fc8000c762710 */
[----:B------:R-:W-:-:S05]  /*0430*/  UP2UR UR44, UPR, URZ, 0x8 ;  /* 0x00000008ff2c7883 */ /* 0x000fca0008000000 */
[----:B------:R-:W-:Y:S07]  /*0440*/  BRA.U !UP3, `(.L_x_8) ;  /* 0x000000010b207547 */ /* 0x000fee000b800000 */
[----:B------:R-:W-:Y:S01]  /*0450*/  UISETP.NE.U32.AND UP2, UPT, UR4, URZ, UPT ;  /* 0x000000ff0400728c */ /* 0x000fe2000bf45070 */
[----:B-----5:R-:W-:Y:S01]  /*0460*/  FSETP.NEU.AND P0, PT, R81, RZ, PT ;  /* 0x000000ff5100720b */ /* 0x020fe20003f0d000 */
[----:B------:R-:W-:Y:S02]  /*0470*/  USEL UR4, URZ, 0xffffffff, UP0 ;  /* 0xffffffffff047887 */ /* 0x000fe40008000000 */
[----:B------:R-:W-:-:S10]  /*0480*/  UISETP.NE.AND.EX UP2, UPT, UR5, URZ, UPT, UP2 ;  /* 0x000000ff0500728c */ /* 0x000fd4000bf45320 */
[----:B------:R-:W-:Y:S01]  /*0490*/  VOTEU.ANY UP1, P0 ;  /* 0x0000000000ff7886 */ /* 0x000fe20000020100 */
[----:B------:R-:W-:-:S04]  /*04a0*/  @!UP2 USEL UR4, URZ, 0xffffffff, UP1 ;  /* 0xffffffffff04a887 */ /* 0x000fc80008800000 */
[----:B------:R-:W-:-:S04]  /*04b0*/  ULOP3.LUT UR4, UR4, 0x1, URZ, 0xc0, !UPT ;  /* 0x0000000104047892 */ /* 0x000fc8000f8ec0ff */
[----:B------:R-:W-:-:S11]  /*04c0*/  UISETP.NE.U32.AND UP2, UPT, UR4, 0x1, UPT ;  /* 0x000000010400788c */ /* 0x000fd6000bf45070 */
.L_x_8:
[----:B-1----:R-:W1:Y:S01]  /*04d0*/  SHFL.IDX PT, R2, R169, RZ, 0x1f ;  /* 0x00001fffa9027589 */ /* 0x002e6200000e0000 */
[----:B------:R-:W-:-:S04]  /*04e0*/  UISETP.NE.AND UP1, UPT, UR8, 0x2, UPT ;  /* 0x000000020800788c */ /* 0x000fc8000bf25270 */
[----:B------:R-:W-:Y:S01]  /*04f0*/  USEL UR13, URZ, 0x1, UP1 ;  /* 0x00000001ff0d7887 */ /* 0x000fe20008800000 */
[----:B-1----:R-:W-:-:S13]  /*0500*/  ISETP.NE.AND P0, PT, R2, RZ, PT ;  /* 0x000000ff0200720c */ /* 0x002fda0003f05270 */
[----:B------:R-:W-:Y:S05]  /*0510*/  @P0 BRA `(.L_x_9) ;  /* 0x0000000000bc0947 */ /* 0x000fea0003800000 */
[----:B------:R-:W-:Y:S01]  /*0520*/  ELECT P0, URZ, PT ;  /* 0x0000000000ff782f */ /* 0x000fe20003800000 */
[----:B------:R-:W-:-:S12]  /*0530*/  BSSY.RECONVERGENT B0, `(.L_x_9) ;  /* 0x000002d000007945 */ /* 0x000fd80003800200 */
[----:B------:R-:W-:Y:S05]  /*0540*/  @!P0 BRA `(.L_x_10) ;  /* 0x0000000000ac8947 */ /* 0x000fea0003800000 */
[----:B------:R-:W1:Y:S01]  /*0550*/  S2UR UR5, SR_CgaCtaId ;  /* 0x00000000000579c3 */ /* 0x000e620000008800 */
[----:B------:R-:W-:Y:S01]  /*0560*/  UMOV UR6, 0x400 ;  /* 0x0000040000067882 */ /* 0x000fe20000000000 */
[----:B------:R-:W-:Y:S01]  /*0570*/  UMOV UR4, 0x1 ;  /* 0x0000000100047882 */ /* 0x000fe20000000000 */
[----:B-1----:R-:W-:Y:S02]  /*0580*/  ULEA UR5, UR5, UR6, 0x18 ;  /* 0x0000000605057291 */ /* 0x002fe4000f8ec0ff */
[----:B------:R-:W-:-:S04]  /*0590*/  UIADD3 UR6, UPT, UPT, -UR4, 0x100000, URZ ;  /* 0x0010000004067890 */ /* 0x000fc8000fffe1ff */
[----:B------:R-:W-:Y:S02]  /*05a0*/  USHF.L.U32 UR7, UR6, 0xb, URZ ;  /* 0x0000000b06077899 */ /* 0x000fe400080006ff */
[----:B------:R-:W-:Y:S01]  /*05b0*/  USHF.L.U32 UR6, UR6, 0x1, URZ ;  /* 0x0000000106067899 */ /* 0x000fe200080006ff */
[----:B------:R-:W1:Y:S11]  /*05c0*/  FENCE.VIEW.ASYNC.S ;  /* 0x00000000000073c6 */ /* 0x000e760000000000 */
[----:B-1----:R1:W3:Y:S01]  /*05d0*/  SYNCS.EXCH.64 URZ, [UR5], UR6 ;  /* 0x0000000605ff75b2 */ /* 0x0022e20008000100 */
[----:B------:R1:W4:Y:S01]  /*05e0*/  SYNCS.EXCH.64 URZ, [UR5+0x88], UR6 ;  /* 0x0000880605ff75b2 */ /* 0x0003220008000100 */
[----:B------:R1:W1:Y:S01]  /*05f0*/  SYNCS.EXCH.64 URZ, [UR5+0x8], UR6 ;  /* 0x0000080605ff75b2 */ /* 0x0002620008000100 */
        /* <DEDUP_REMOVED lines=31> */
[----:B---34-:R-:W-:Y:S01]  /*07f0*/  NOP ;  /* 0x0000000000007918 */ /* 0x018fe20000000000 */
.L_x_10:
[----:B-1----:R-:W-:Y:S05]  /*0800*/  BSYNC.RECONVERGENT B0 ;  /* 0x0000000000007941 */ /* 0x002fea0003800200 */
.L_x_9:
[----:B------:R-:W1:Y:S01]  /*0810*/  SHFL.IDX PT, R2, R169, RZ, 0x1f ;  /* 0x00001fffa9027589 */ /* 0x000e6200000e0000 */
[----:B------:R-:W-:Y:S01]  /*0820*/  NOP ;  /* 0x0000000000007918 */ /* 0x000fe20000000000 */
[----:B-1----:R-:W-:-:S13]  /*0830*/  ISETP.NE.AND P0, PT, R2, 0x1, PT ;  /* 0x000000010200780c */ /* 0x002fda0003f05270 */
[----:B------:R-:W-:Y:S05]  /*0840*/  @P0 BRA `(.L_x_11) ;  /* 0x0000000000400947 */ /* 0x000fea0003800000 */
[----:B------:R-:W1:Y:S01]  /*0850*/  S2UR UR6, SR_CgaCtaId ;  /* 0x00000000000679c3 */ /* 0x000e620000008800 */
[----:B------:R-:W-:Y:S01]  /*0860*/  UMOV UR7, 0x400 ;  /* 0x0000040000077882 */ /* 0x000fe20000000000 */
[----:B------:R-:W-:Y:S01]  /*0870*/  UMOV UR5, 0x20 ;  /* 0x0000002000057882 */ /* 0x000fe20000000000 */
[----:B------:R-:W-:Y:S01]  /*0880*/  UMOV UR4, 0x80 ;  /* 0x0000008000047882 */ /* 0x000fe20000000000 */
[----:B------:R-:W-:-:S04]  /*0890*/  UIADD3 UR10, UPT, UPT, -UR5, 0x100000, URZ ;  /* 0x00100000050a7890 */ /* 0x000fc8000fffe1ff */
[----:B------:R-:W-:Y:S02]  /*08a0*/  USHF.L.U32 UR11, UR10, 0xb, URZ ;  /* 0x0000000b0a0b7899 */ /* 0x000fe400080006ff */
[----:B------:R-:W-:Y:S02]  /*08b0*/  USHF.L.U32 UR10, UR10, 0x1, URZ ;  /* 0x000000010a0a7899 */ /* 0x000fe400080006ff */
[----:B------:R-:W-:-:S04]  /*08c0*/  UIADD3 UR4, UPT, UPT, -UR4, 0x100000, URZ ;  /* 0x0010000004047890 */ /* 0x000fc8000fffe1ff */
[----:B------:R-:W-:Y:S02]  /*08d0*/  USHF.L.U32 UR5, UR4, 0xb, URZ ;  /* 0x0000000b04057899 */ /* 0x000fe400080006ff */
[----:B------:R-:W-:Y:S01]  /*08e0*/  USHF.L.U32 UR4, UR4, 0x1, URZ ;  /* 0x0000000104047899 */ /* 0x000fe200080006ff */
[----:B------:R-:W-:Y:S01]  /*08f0*/  ELECT P0, URZ, PT ;  /* 0x0000000000ff782f */ /* 0x000fe20003800000 */
[----:B-1----:R-:W-:Y:S01]  /*0900*/  ULEA UR6, UR6, UR7, 0x18 ;  /* 0x0000000706067291 */ /* 0x002fe2000f8ec0ff */
[----:B------:R-:W1:Y:S11]  /*0910*/  FENCE.VIEW.ASYNC.S ;  /* 0x00000000000073c6 */ /* 0x000e760000000000 */
[----:B-1----:R1:W3:Y:S01]  /*0920*/  SYNCS.EXCH.64 URZ, [UR6+0x110], UR10 ;  /* 0x0001100a06ff75b2 */ /* 0x0022e20008000100 */
[----:B------:R1:W4:Y:S01]  /*0930*/  SYNCS.EXCH.64 URZ, [UR6+0x118], UR4 ;  /* 0x0001180406ff75b2 */ /* 0x0003220008000100 */
[----:B------:R-:W-:Y:S01]  /*0940*/  NOP ;  /* 0x0000000000007918 */ /* 0x000fe20000000000 */
.L_x_11:
[----:B------:R-:W2:Y:S01]  /*0950*/  SHFL.IDX PT, R2, R169, RZ, 0x1f ;  /* 0x00001fffa9027589 */ /* 0x000ea200000e0000 */
[----:B------:R-:W-:Y:S01]  /*0960*/  NOP ;  /* 0x0000000000007918 */ /* 0x000fe20000000000 */
[----:B--2---:R-:W-:-:S13]  /*0970*/  ISETP.NE.AND P0, PT, R2, 0x3, PT ;  /* 0x000000030200780c */ /* 0x004fda0003f05270 */
[----:B------:R-:W-:Y:S05]  /*0980*/  @P0 BRA `(.L_x_12) ;  /* 0x0000000000300947 */ /* 0x000fea0003800000 */
[----:B-1----:R-:W1:Y:S01]  /*0990*/  S2UR UR5, SR_CgaCtaId ;  /* 0x00000000000579c3 */ /* 0x002e620000008800 */
[----:B------:R-:W-:Y:S01]  /*09a0*/  UMOV UR6, 0x400 ;  /* 0x0000040000067882 */ /* 0x000fe20000000000 */
[----:B------:R-:W-:Y:S01]  /*09b0*/  UMOV UR4, 0x20 ;  /* 0x0000002000047882 */ /* 0x000fe20000000000 */
[----:B------:R-:W-:Y:S01]  /*09c0*/  ELECT P0, URZ, PT ;  /* 0x0000000000ff782f */ /* 0x000fe20003800000 */
[----:B-1----:R-:W-:Y:S02]  /*09d0*/  ULEA UR5, UR5, UR6, 0x18 ;  /* 0x0000000605057291 */ /* 0x002fe4000f8ec0ff */
[----:B------:R-:W-:-:S04]  /*09e0*/  UIADD3 UR6, UPT, UPT, -UR4, 0x100000, URZ ;  /* 0x0010000004067890 */ /* 0x000fc8000fffe1ff */
[----:B------:R-:W-:Y:S02]  /*09f0*/  USHF.L.U32 UR7, UR6, 0xb, URZ ;  /* 0x0000000b06077899 */ /* 0x000fe400080006ff */
[----:B------:R-:W-:Y:S01]  /*0a00*/  USHF.L.U32 UR6, UR6, 0x1, URZ ;  /* 0x0000000106067899 */ /* 0x000fe200080006ff */
[----:B------:R-:W1:Y:S11]  /*0a10*/  FENCE.VIEW.ASYNC.S ;  /* 0x00000000000073c6 */ /* 0x000e760000000000 */
[----:B-1----:R2:W1:Y:S01]  /*0a20*/  SYNCS.EXCH.64 URZ, [UR5+0x120], UR6 ;  /* 0x0001200605ff75b2 */ /* 0x0024620008000100 */
[----:B------:R2:W1:Y:S02]  /*0a30*/  SYNCS.EXCH.64 URZ, [UR5+0x128], UR6 ;  /* 0x0001280605ff75b2 */ /* 0x0004640008000100 */
[----:B--2---:R-:W-:Y:S01]  /*0a40*/  NOP ;  /* 0x0000000000007918 */ /* 0x004fe20000000000 */
.L_x_12:
[----:B------:R-:W2:Y:S01]  /*0a50*/  SHFL.IDX PT, R2, R169, RZ, 0x1f ;  /* 0x00001fffa9027589 */ /* 0x000ea200000e0000 */
[----:B------:R-:W-:Y:S01]  /*0a60*/  NOP ;  /* 0x0000000000007918 */ /* 0x000fe20000000000 */
[----:B--2---:R-:W-:-:S13]  /*0a70*/  ISETP.NE.AND P0, PT, R2, 0x4, PT ;  /* 0x000000040200780c */ /* 0x004fda0003f05270 */
[----:B------:R-:W-:Y:S05]  /*0a80*/  @P0 BRA `(.L_x_13) ;  /* 0x00000000004c0947 */ /* 0x000fea0003800000 */
[----:B-1----:R-:W1:Y:S01]  /*0a90*/  S2UR UR5, SR_CgaCtaId ;  /* 0x00000000000579c3 */ /* 0x002e620000008800 */
[----:B------:R-:W-:Y:S01]  /*0aa0*/  UMOV UR7, 0x100 ;  /* 0x0000010000077882 */ /* 0x000fe20000000000 */
[----:B------:R-:W-:Y:S01]  /*0ab0*/  UMOV UR6, 0x400 ;  /* 0x0000040000067882 */ /* 0x000fe20000000000 */
[----:B------:R-:W-:Y:S01]  /*0ac0*/  USEL UR7, UR7, 0xe0, UP2 ;  /* 0x000000e007077887 */ /* 0x000fe20009000000 */
[----:B------:R-:W-:Y:S01]  /*0ad0*/  UMOV UR4, 0x1 ;  /* 0x0000000100047882 */ /* 0x000fe20000000000 */
[----:B------:R-:W-:Y:S01]  /*0ae0*/  ELECT P0, URZ, PT ;  /* 0x0000000000ff782f */ /* 0x000fe20003800000 */
[----:B------:R-:W-:-:S04]  /*0af0*/  UIADD3 UR10, UPT, UPT, -UR4, 0x100000, URZ ;  /* 0x00100000040a7890 */ /* 0x000fc8000fffe1ff */
[----:B------:R-:W-:Y:S02]  /*0b00*/  USHF.L.U32 UR11, UR10, 0xb, URZ ;  /* 0x0000000b0a0b7899 */ /* 0x000fe400080006ff */
[----:B------:R-:W-:Y:S02]  /*0b10*/  USHF.L.U32 UR10, UR10, 0x1, URZ ;  /* 0x000000010a0a7899 */ /* 0x000fe400080006ff */
[----:B-1----:R-:W-:Y:S02]  /*0b20*/  ULEA UR5, UR5, UR6, 0x18 ;  /* 0x0000000605057291 */ /* 0x002fe4000f8ec0ff */
[----:B------:R-:W-:-:S04]  /*0b30*/  UIADD3 UR6, UPT, UPT, -UR7, 0x100000, URZ ;  /* 0x0010000007067890 */ /* 0x000fc8000fffe1ff */
[----:B------:R-:W-:Y:S02]  /*0b40*/  USHF.L.U32 UR7, UR6, 0xb, URZ ;  /* 0x0000000b06077899 */ /* 0x000fe400080006ff */
[----:B------:R-:W-:Y:S01]  /*0b50*/  USHF.L.U32 UR6, UR6, 0x1, URZ ;  /* 0x0000000106067899 */ /* 0x000fe200080006ff */
[----:B------:R-:W1:Y:S03]  /*0b60*/  FENCE.VIEW.ASYNC.S ;  /* 0x00000000000073c6 */ /* 0x000e660000000000 */
[----:B-1----:R2:W1:Y:S08]  /*0b70*/  SYNCS.EXCH.64 URZ, [UR5+0x130], UR10 ;  /* 0x0001300a05ff75b2 */ /* 0x0024700008000100 */
[----:B------:R2:W1:Y:S01]  /*0b80*/  SYNCS.EXCH.64 URZ, [UR5+0x140], UR6 ;  /* 0x0001400605ff75b2 */ /* 0x0004620008000100 */
[----:B------:R2:W1:Y:S01]  /*0b90*/  SYNCS.EXCH.64 URZ, [UR5+0x138], UR10 ;  /* 0x0001380a05ff75b2 */ /* 0x0004620008000100 */
[----:B------:R2:W1:Y:S02]  /*0ba0*/  SYNCS.EXCH.64 URZ, [UR5+0x148], UR6 ;  /* 0x0001480605ff75b2 */ /* 0x0004640008000100 */
[----:B--2---:R-:W-:Y:S01]  /*0bb0*/  NOP ;  /* 0x0000000000007918 */ /* 0x004fe20000000000 */
.L_x_13:
[----:B------:R-:W2:Y:S01]  /*0bc0*/  SHFL.IDX PT, R2, R169, RZ, 0x1f ;  /* 0x00001fffa9027589 */ /* 0x000ea200000e0000 */
[----:B------:R-:W-:Y:S01]  /*0bd0*/  NOP ;  /* 0x0000000000007918 */ /* 0x000fe20000000000 */
[----:B--2---:R-:W-:-:S13]  /*0be0*/  ISETP.NE.AND P0, PT, R2, 0x5, PT ;  /* 0x000000050200780c */ /* 0x004fda0003f05270 */
[----:B------:R-:W-:Y:S05]  /*0bf0*/  @P0 BRA `(.L_x_14) ;  /* 0x0000000000580947 */ /* 0x000fea0003800000 */
[----:B-1----:R-:W1:Y:S01]  /*0c00*/  S2UR UR6, SR_CgaCtaId ;  /* 0x00000000000679c3 */ /* 0x002e620000008800 */
        /* <DEDUP_REMOVED lines=12> */
[----:B-1----:R2:W1:Y:S01]  /*0cd0*/  SYNCS.EXCH.64 URZ, [UR6+0x150], UR10 ;  /* 0x0001500a06ff75b2 */ /* 0x0024620008000100 */
[----:B------:R2:W1:Y:S01]  /*0ce0*/  SYNCS.EXCH.64 URZ, [UR6+0x170], UR4 ;  /* 0x0001700406ff75b2 */ /* 0x0004620008000100 */
[----:B------:R2:W1:Y:S01]  /*0cf0*/  SYNCS.EXCH.64 URZ, [UR6+0x158], UR10 ;  /* 0x0001580a06ff75b2 */ /* 0x0004620008000100 */
[----:B------:R2:W1:Y:S01]  /*0d00*/  SYNCS.EXCH.64 URZ, [UR6+0x178], UR4 ;  /* 0x0001780406ff75b2 */ /* 0x0004620008000100 */
[----:B------:R2:W1:Y:S01]  /*0d10*/  SYNCS.EXCH.64 URZ, [UR6+0x160], UR10 ;  /* 0x0001600a06ff75b2 */ /* 0x0004620008000100 */
[----:B------:R2:W1:Y:S01]  /*0d20*/  SYNCS.EXCH.64 URZ, [UR6+0x180], UR4 ;  /* 0x0001800406ff75b2 */ /* 0x0004620008000100 */
[----:B------:R2:W1:Y:S01]  /*0d30*/  SYNCS.EXCH.64 URZ, [UR6+0x168], UR10 ;  /* 0x0001680a06ff75b2 */ /* 0x0004620008000100 */
[----:B------:R2:W1:Y:S02]  /*0d40*/  SYNCS.EXCH.64 URZ, [UR6+0x188], UR4 ;  /* 0x0001880406ff75b2 */ /* 0x0004640008000100 */
[----:B--2---:R-:W-:Y:S01]  /*0d50*/  NOP ;  /* 0x0000000000007918 */ /* 0x004fe20000000000 */
.L_x_14:
        /* <DEDUP_REMOVED lines=14> */
[----:B------:R2:W1:Y:S01]  /*0e40*/  SYNCS.EXCH.64 URZ, [UR5+0x1a0], UR6 ;  /* 0x0001a00605ff75b2 */ /* 0x0004620008000100 */
[----:B------:R2:W1:Y:S01]  /*0e50*/  SYNCS.EXCH.64 URZ, [UR5+0x198], UR6 ;  /* 0x0001980605ff75b2 */ /* 0x0004620008000100 */
[----:B------:R2:W1:Y:S02]  /*0e60*/  SYNCS.EXCH.64 URZ, [UR5+0x1a8], UR6 ;  /* 0x0001a80605ff75b2 */ /* 0x0004640008000100 */
[----:B--2---:R-:W-:Y:S01]  /*0e70*/  NOP ;  /* 0x0000000000007918 */ /* 0x004fe20000000000 */
.L_x_15:
[----:B-1----:R-:W1:Y:S01]  /*0e80*/  S2UR UR5, SR_CTAID.X ;  /* 0x00000000000579c3 */ /* 0x002e620000002500 */
[----:B------:R-:W-:-:S05]  /*0e90*/  CS2R.32 R165, SR_CgaSize ;  /* 0x0000000000a57805 */ /* 0x000fca0000008a00 */
[----:B------:R-:W-:-:S05]  /*0ea0*/  IMAD R165, R165, -0xa0, RZ ;  /* 0xffffff60a5a57824 */ /* 0x000fca00078e02ff */
[----:B------:R-:W-:-:S14]  /*0eb0*/  R2UR UR7, R165 ;  /* 0x00000000a50772ca */ /* 0x000fdc00000e0000 */
[----:B------:R-:W2:Y:S01]  /*0ec0*/  LDCU UR7, c[0x0][UR7+0x2b0] ;  /* 0x00005600070777ac */ /* 0x000ea20008000800 */
[----:B------:R-:W-:Y:S01]  /*0ed0*/  NOP ;  /* 0x0000000000007918 */ /* 0x000fe20000000000 */
[----:B------:R-:W-:-:S05]  /*0ee0*/  CS2R.32 R165, SR_CgaSize ;  /* 0x0000000000a57805 */ /* 0x000fca0000008a00 */
[----:B------:R-:W-:-:S05]  /*0ef0*/  IMAD R165, R165, -0xa0, RZ ;  /* 0xffffff60a5a57824 */ /* 0x000fca00078e02ff */
[----:B------:R-:W-:-:S14]  /*0f00*/  R2UR UR6, R165 ;  /* 0x00000000a50672ca */ /* 0x000fdc00000e0000 */
[----:B------:R-:W3:Y:S01]  /*0f10*/  LDCU UR6, c[0x0][UR6+0x2b4] ;  /* 0x00005680060677ac */ /* 0x000ee20008000800 */
[----:B------:R-:W4:Y:S08]  /*0f20*/  S2UR UR4, SR_CTAID.Y ;  /* 0x00000000000479c3 */ /* 0x000f300000002600 */
[----:B------:R-:W3:Y:S01]  /*0f30*/  LDC R9, c[0x0][0xb24] ;  /* 0x0002c900ff097b82 */ /* 0x000ee20000000800 */
[----:B-1----:R-:W-:-:S02]  /*0f40*/  I2FP.F32.U32 R5, UR5 ;  /* 0x0000000500057c45 */ /* 0x002fc40008201000 */
[----:B------:R-:W-:-:S05]  /*0f50*/  CS2R.32 R3, SR_CgaSize ;  /* 0x0000000000037805 */ /* 0x000fca0000008a00 */
[----:B------:R-:W-:-:S06]  /*0f60*/  IMAD R3, R3, -0xa0, RZ ;  /* 0xffffff6003037824 */ /* 0x000fcc00078e02ff */
[----:B------:R-:W1:Y:S01]  /*0f70*/  LDC R3, c[0x0][R3+0x2a0] ;  /* 0x0000a80003037b82 */ /* 0x000e620000000800 */
[----:B------:R-:W-:Y:S01]  /*0f80*/  MOV R165, UR5 ;  /* 0x0000000500a57c02 */ /* 0x000fe20008000f00 */
[----:B--2---:R-:W-:Y:S01]  /*0f90*/  FMUL R5, R5, UR7 ;  /* 0x0000000705057c20 */ /* 0x004fe20008400000 */
[----:B----4-:R-:W-:Y:S02]  /*0fa0*/  I2FP.F32.U32 R4, UR4 ;  /* 0x0000000400047c45 */ /* 0x010fe40008201000 */
[----:B------:R-:W-:-:S05]  /*0fb0*/  CS2R.32 R2, SR_CgaSize ;  /* 0x0000000000027805 */ /* 0x000fca0000008a00 */
[----:B------:R-:W-:-:S06]  /*0fc0*/  IMAD R2, R2, -0xa0, RZ ;  /* 0xffffff6002027824 */ /* 0x000fcc00078e02ff */
[----:B------:R-:W2:Y:S01]  /*0fd0*/  LDC R2, c[0x0][R2+0x2a4] ;  /* 0x0000a90002027b82 */ /* 0x000ea20000000800 */
[----:B------:R-:W4:Y:S01]  /*0fe0*/  F2I.U32.TRUNC.NTZ R154, R5 ;  /* 0x00000005009a7305 */ /* 0x000f22000020f000 */
[----:B------:R-:W-:Y:S01]  /*0ff0*/  MOV R155, UR4 ;  /* 0x00000004009b7c02 */ /* 0x000fe20008000f00 */
[----:B---3--:R-:W-:-:S05]  /*1000*/  FMUL R4, R4, UR6 ;  /* 0x0000000604047c20 */ /* 0x008fca0008400000 */
[----:B------:R-:W-:Y:S01]  /*1010*/  BAR.SYNC.DEFER_BLOCKING 0x0 ;  /* 0x0000000000007b1d */ /* 0x000fe20000010000 */
[----:B------:R-:W-:-:S05]  /*1020*/  ISETP.GE.AND P0, PT, R9, 0x1, PT ;  /* 0x000000010900780c */ /* 0x000fca0003f06270 */
[----:B------:R-:W3:Y:S02]  /*1030*/  F2I.U32.TRUNC.NTZ R143, R4 ;  /* 0x00000004008f7305 */ /* 0x000ee4000020f000 */
[----:B------:R-:W2:Y:S01]  /*1040*/  S2UR UR36, SR_CTAID.Z ;  /* 0x00000000002479c3 */ /* 0x000ea20000002700 */
[----:B----4-:R-:W-:-:S05]  /*1050*/  IADD3 R154, PT, PT, -R154, RZ, RZ ;  /* 0x000000ff9a9a7210 */ /* 0x010fca0007ffe1ff */
[----:B-1----:R-:W-:Y:S01]  /*1060*/  IMAD R154, R3, R154, UR5 ;  /* 0x00000005039a7e24 */ /* 0x002fe2000f8e029a */
[----:B---3--:R-:W-:-:S05]  /*1070*/  IADD3 R143, PT, PT, -R143, RZ, RZ ;  /* 0x000000ff8f8f7210 */ /* 0x008fca0007ffe1ff */
[----:B--2---:R-:W-:Y:S01]  /*1080*/  IMAD R143, R2, R143, UR4 ;  /* 0x00000004028f7e24 */ /* 0x004fe2000f8e028f */
[----:B------:R-:W-:Y:S06]  /*1090*/  @!P0 BRA `(.L_x_16) ;  /* 0x0000000000b88947 */ /* 0x000fec0003800000 */
[----:B------:R-:W1:Y:S01]  /*10a0*/  LDC.64 R4, c[0x0][0xb18] ;  /* 0x0002c600ff047b82 */ /* 0x000e620000000a00 */
[----:B------:R-:W-:-:S07]  /*10b0*/  ISETP.NE.AND P0, PT, R9, 0x1, PT ;  /* 0x000000010900780c */ /* 0x000fce0003f05270 */
[----:B------:R-:W2:Y:S08]  /*10c0*/  LDC R10, c[0x0][0xb0c] ;  /* 0x0002c300ff0a7b82 */ /* 0x000eb00000000800 */
[----:B------:R-:W3:Y:S08]  /*10d0*/  LDC R11, c[0x0][0x370] ;  /* 0x0000dc00ff0b7b82 */ /* 0x000ef00000000800 */
[----:B------:R-:W4:Y:S01]  /*10e0*/  LDC R12, c[0x0][0x374] ;  /* 0x0000dd00ff0c7b82 */ /* 0x000f220000000800 */
[----:B-1----:R-:W-:-:S07]  /*10f0*/  ISETP.NE.AND P1, PT, R4, 0x1, PT ;  /* 0x000000010400780c */ /* 0x002fce0003f25270 */
[----:B------:R-:W3:Y:S01]  /*1100*/  LDC.64 R6, c[0x0][0xb10] ;  /* 0x0002c400ff067b82 */ /* 0x000ee20000000a00 */
[----:B--2---:R-:W-:-:S07]  /*1110*/  ISETP.NE.AND P2, PT, R10, 0x1, PT ;  /* 0x000000010a00780c */ /* 0x004fce0003f45270 */
[----:B------:R-:W1:Y:S08]  /*1120*/  LDC R8, c[0x0][0xb20] ;  /* 0x0002c800ff087b82 */ /* 0x000e700000000800 */
[----:B------:R-:W2:Y:S01]  /*1130*/  LDC.64 R2, c[0x0][0xb28] ;  /* 0x0002ca00ff027b82 */ /* 0x000ea20000000a00 */
[----:B----4-:R-:W-:-:S04]  /*1140*/  IMAD.HI.U32 R13, R12, R5, RZ ;  /* 0x000000050c0d7227 */ /* 0x010fc800078e00ff */
[----:B------:R-:W-:-:S04]  /*1150*/  IMAD.HI.U32 R5, R155, R5, RZ ;  /* 0x000000059b057227 */ /* 0x000fc800078e00ff */
[----:B---3--:R-:W-:-:S04]  /*1160*/  IMAD.HI.U32 R14, R11, R6, RZ ;  /* 0x000000060b0e7227 */ /* 0x008fc800078e00ff */
[----:B------:R-:W-:Y:S01]  /*1170*/  IMAD.HI.U32 R16, R165, R6, RZ ;  /* 0x00000006a5107227 */ /* 0x000fe200078e00ff */
[-C--:B------:R-:W-:Y:S02]  /*1180*/  @P2 SHF.R.U32.HI R11, RZ, R7.reuse, R14 ;  /* 0x00000007ff0b2219 */ /* 0x080fe4000001160e */
[-C--:B-1----:R-:W-:Y:S02]  /*1190*/  @P1 SHF.R.U32.HI R12, RZ, R8.reuse, R13 ;  /* 0x00000008ff0c1219 */ /* 0x082fe4000001160d */
[----:B------:R-:W-:Y:S02]  /*11a0*/  SHF.R.U32.HI R8, RZ, R8, R5 ;  /* 0x00000008ff087219 */ /* 0x000fe40000011605 */
[----:B------:R-:W-:Y:S02]  /*11b0*/  SHF.R.U32.HI R16, RZ, R7, R16 ;  /* 0x00000007ff107219 */ /* 0x000fe40000011610 */
[----:B------:R-:W-:Y:S01]  /*11c0*/  SEL R5, R155, R8, !P1 ;  /* 0x000000089b057207 */ /* 0x000fe20004800000 */
[----:B--2---:R-:W-:Y:S01]  /*11d0*/  IMAD.HI.U32 R14, R12, R2, RZ ;  /* 0x000000020c0e7227 */ /* 0x004fe200078e00ff */
[----:B------:R-:W-:-:S03]  /*11e0*/  SEL R7, R165, R16, !P2 ;  /* 0x00000010a5077207 */ /* 0x000fc60005000000 */
[----:B------:R-:W-:Y:S01]  /*11f0*/  IMAD.HI.U32 R6, R11, R2, RZ ;  /* 0x000000020b067227 */ /* 0x000fe200078e00ff */
[----:B------:R-:W-:-:S04]  /*1200*/  @P0 SHF.R.U32.HI R12, RZ, R3, R14 ;  /* 0x00000003ff0c0219 */ /* 0x000fc8000001160e */
[----:B------:R-:W-:Y:S01]  /*1210*/  @P0 SHF.R.U32.HI R11, RZ, R3, R6 ;  /* 0x00000003ff0b0219 */ /* 0x000fe20000011606 */
[----:B------:R-:W-:-:S04]  /*1220*/  IMAD R12, R12, R9, RZ ;  /* 0x000000090c0c7224 */ /* 0x000fc800078e02ff */
[----:B------:R-:W-:Y:S01]  /*1230*/  IMAD R6, R11, R9, RZ ;  /* 0x000000090b067224 */ /* 0x000fe200078e02ff */
[----:B------:R-:W-:-:S04]  /*1240*/  ISETP.GE.AND P1, PT, R5, R12, PT ;  /* 0x0000000c0500720c */ /* 0x000fc80003f26270 */
[----:B------:R-:W-:Y:S01]  /*1250*/  ISETP.GE.OR P1, PT, R7, R6, P1 ;  /* 0x000000060700720c */ /* 0x000fe20000f26670 */
[----:B------:R-:W-:-:S05]  /*1260*/  IMAD.HI.U32 R6, R5, R2, RZ ;  /* 0x0000000205067227 */ /* 0x000fca00078e00ff */
[----:B------:R-:W-:-:S04]  /*1270*/  SHF.R.U32.HI R6, RZ, R3, R6 ;  /* 0x00000003ff067219 */ /* 0x000fc80000011606 */
[----:B------:R-:W-:-:S03]  /*1280*/  SEL R6, R5, R6, !P0 ;  /* 0x0000000605067207 */ /* 0x000fc60004000000 */
[----:B------:R-:W-:Y:S01]  /*1290*/  @!P1 IMAD.HI.U32 R8, R7, R2, RZ ;  /* 0x0000000207089227 */ /* 0x000fe200078e00ff */
[----:B------:R-:W-:-:S04]  /*12a0*/  IADD3 R2, PT, PT, -R6, RZ, RZ ;  /* 0x000000ff06027210 */ /* 0x000fc80007ffe1ff */
[----:B------:R-:W-:Y:S01]  /*12b0*/  @!P1 SHF.R.U32.HI R8, RZ, R3, R8 ;  /* 0x00000003ff089219 */ /* 0x000fe20000011608 */
[----:B------:R-:W-:-:S03]  /*12c0*/  IMAD R2, R9, R2, R5 ;  /* 0x0000000209027224 */ /* 0x000fc600078e0205 */
[----:B------:R-:W-:Y:S02]  /*12d0*/  @!P1 SEL R3, R7, R8, !P0 ;  /* 0x0000000807039207 */ /* 0x000fe40004000000 */
[----:B------:R-:W-:-:S03]  /*12e0*/  IADD3 R8, PT, PT, -R5, RZ, RZ ;  /* 0x000000ff05087210 */ /* 0x000fc60007ffe1ff */
[--C-:B------:R-:W-:Y:S02]  /*12f0*/  @!P1 IMAD.IADD R6, R6, 0x1, -R3.reuse ;  /* 0x0000000106069824 */ /* 0x100fe400078e0a03 */
[----:B------:R-:W-:Y:S01]  /*1300*/  @!P1 IMAD R3, R2, R11, R3 ;  /* 0x0000000b02039224 */ /* 0x000fe200078e0203 */
[----:B------:R-:W-:Y:S01]  /*1310*/  IADD3 R2, PT, PT, -R7, RZ, RZ ;  /* 0x000000ff07027210 */ /* 0x000fe20007ffe1ff */
[----:B------:R-:W-:Y:S02]  /*1320*/  @!P1 IMAD R5, R6, R9, R7 ;  /* 0x0000000906059224 */ /* 0x000fe400078e0207 */
[----:B------:R-:W-:Y:S02]  /*1330*/  IMAD R8, R4, R8, R155 ;  /* 0x0000000804087224 */ /* 0x000fe400078e029b */
[----:B------:R-:W-:Y:S02]  /*1340*/  @!P1 IMAD.MOV.U32 R7, RZ, RZ, R3 ;  /* 0x000000ffff079224 */ /* 0x000fe400078e0003 */
[----:B------:R-:W-:-:S02]  /*1350*/  IMAD R2, R10, R2, R165 ;  /* 0x000000020a027224 */ /* 0x000fc400078e02a5 */
[----:B------:R-:W-:Y:S02]  /*1360*/  IMAD R155, R5, R4, R8 ;  /* 0x00000004059b7224 */ /* 0x000fe400078e0208 */
[----:B------:R-:W-:Y:S02]  /*1370*/  IMAD R165, R7, R10, R2 ;  /* 0x0000000a07a57224 */ /* 0x000fe400078e0202 */
.L_x_16:
[----:B------:R-:W1:Y:S01]  /*1380*/  LDCU UR4, c[0x0][0xb30] ;  /* 0x00016600ff0477ac */ /* 0x000e620008000800 */
[----:B------:R-:W2:Y:S08]  /*1390*/  S2UR UR37, SR_CgaCtaId ;  /* 0x00000000002579c3 */ /* 0x000eb00000008800 */
[----:B------:R-:W3:Y:S01]  /*13a0*/  LDC R72, c[0x0][0xb24] ;  /* 0x0002c900ff487b82 */ /* 0x000ee20000000800 */
[----:B-1----:R-:W-:-:S09]  /*13b0*/  UISETP.NE.AND UP1, UPT, UR4, 0x1, UPT ;  /* 0x000000010400788c */ /* 0x002fd2000bf25270 */
[----:B--2---:R-:W-:Y:S05]  /*13c0*/  BRA.U UP1, `(.L_x_17) ;  /* 0x0000000101407547 */ /* 0x004fea000b800000 */
[----:B------:R-:W1:Y:S08]  /*13d0*/  LDC.64 R4, c[0x0][0xb10] ;  /* 0x0002c400ff047b82 */ /* 0x000e700000000a00 */
[----:B------:R-:W2:Y:S08]  /*13e0*/  LDC.64 R2, c[0x0][0xb18] ;  /* 0x0002c600ff027b82 */ /* 0x000eb00000000a00 */
[----:B------:R-:W4:Y:S08]  /*13f0*/  LDC R6, c[0x0][0xb20] ;  /* 0x0002c800ff067b82 */ /* 0x000f300000000800 */
[----:B------:R-:W3:Y:S01]  /*1400*/  LDC R8, c[0x0][0xb0c] ;  /* 0x0002c300ff087b82 */ /* 0x000ee20000000800 */
[----:B-1----:R-:W-:-:S05]  /*1410*/  IMAD.HI.U32 R4, R165, R4, RZ ;  /* 0x00000004a5047227 */ /* 0x002fca00078e00ff */
[----:B------:R-:W-:Y:S01]  /*1420*/  SHF.R.U32.HI R4, RZ, R5, R4 ;  /* 0x00000005ff047219 */ /* 0x000fe20000011604 */
[----:B--2---:R-:W-:Y:S01]  /*1430*/  IMAD.HI.U32 R3, R155, R3, RZ ;  /* 0x000000039b037227 */ /* 0x004fe200078e00ff */
[----:B------:R-:W-:-:S04]  /*1440*/  ISETP.NE.AND P0, PT, R2, 0x1, PT ;  /* 0x000000010200780c */ /* 0x000fc80003f05270 */
[----:B----4-:R-:W-:-:S04]  /*1450*/  SHF.R.U32.HI R6, RZ, R6, R3 ;  /* 0x00000006ff067219 */ /* 0x010fc80000011603 */
[----:B------:R-:W-:Y:S02]  /*1460*/  SEL R3, R155, R6, !P0 ;  /* 0x000000069b037207 */ /* 0x000fe40004000000 */
[----:B---3--:R-:W-:-:S04]  /*1470*/  ISETP.NE.AND P1, PT, R8, 0x1, PT ;  /* 0x000000010800780c */ /* 0x008fc80003f25270 */
[----:B------:R-:W-:-:S05]  /*1480*/  SEL R4, R165, R4, !P1 ;  /* 0x00000004a5047207 */ /* 0x000fca0004800000 */
[----:B------:R-:W-:Y:S02]  /*1490*/  IMAD.IADD R5, R3, 0x1, -R4 ;  /* 0x0000000103057824 */ /* 0x000fe400078e0a04 */
[----:B------:R-:W-:Y:S02]  /*14a0*/  IMAD.IADD R3, R4, 0x1, -R3 ;  /* 0x0000000104037824 */ /* 0x000fe400078e0a03 */
[----:B------:R-:W-:Y:S02]  /*14b0*/  IMAD R165, R5, R8, R165 ;  /* 0x0000000805a57224 */ /* 0x000fe400078e02a5 */
[----:B------:R-:W-:-:S07]  /*14c0*/  IMAD R155, R3, R2, R155 ;  /* 0x00000002039b7224 */ /* 0x000fce00078e029b */
.L_x_17:
[----:B------:R-:W-:Y:S01]  /*14d0*/  BAR.SYNC.DEFER_BLOCKING 0x0 ;  /* 0x0000000000007b1d */ /* 0x000fe20000010000 */
[----:B------:R-:W-:Y:S01]  /*14e0*/  UISETP.NE.AND UP1, UPT, UR8, 0x2, UPT ;  /* 0x000000020800788c */ /* 0x000fe2000bf25270 */
[----:B------:R-:W-:Y:S02]  /*14f0*/  ISETP.NE.OR P5, PT, R0, 0x2, !P5 ;  /* 0x000000020000780c */ /* 0x000fe40006fa5670 */
[----:B------:R-:W-:-:S06]  /*1500*/  LOP3.LUT R2, R166, 0x1f, RZ, 0xc0, !PT ;  /* 0x0000001fa6027812 */ /* 0x000fcc00078ec0ff */
[----:B------:R-:W-:Y:S05]  /*1510*/  BRA.U UP1, `(.L_x_18) ;  /* 0x0000001901307547 */ /* 0x000fea000b800000 */
[----:B------:R-:W1:Y:S01]  /*1520*/  LDCU UR13, c[0x0][0x38c] ;  /* 0x00007180ff0d77ac */ /* 0x000e620008000800 */
[----:B------:R-:W2:Y:S01]  /*1530*/  LDC R9, c[0x0][0x370] ;  /* 0x0000dc00ff097b82 */ /* 0x000ea20000000800 */
[----:B------:R-:W-:Y:S01]  /*1540*/  PLOP3.LUT P1, PT, PT, PT, UP2, 0x80, 0x8 ;  /* 0x000000000008781c */ /* 0x000fe20003f2f028 */
[----:B------:R-:W-:Y:S01]  /*1550*/  IMAD.MOV.U32 R15, RZ, RZ, 0x1 ;  /* 0x00000001ff0f7424 */ /* 0x000fe200078e00ff */
[----:B------:R-:W-:Y:S01]  /*1560*/  ISETP.EQ.OR P4, PT, R2, RZ, P5 ;  /* 0x000000ff0200720c */ /* 0x000fe20002f82670 */
[----:B------:R-:W-:Y:S01]  /*1570*/  IMAD.MOV.U32 R14, RZ, RZ, RZ ;  /* 0x000000ffff0e7224 */ /* 0x000fe200078e00ff */
[----:B------:R-:W-:Y:S02]  /*1580*/  PLOP3.LUT P1, PT, P1, PT, PT, 0x8, 0x80 ;  /* 0x000000000080781c */ /* 0x000fe40000f2e170 */
[----:B------:R-:W-:Y:S01]  /*1590*/  CS2R R12, SRZ ;  /* 0x00000000000c7805 */ /* 0x000fe2000001ff00 */
[----:B------:R-:W-:Y:S01]  /*15a0*/  IMAD.MOV.U32 R10, RZ, RZ, 0x1 ;  /* 0x00000001ff0a7424 */ /* 0x000fe200078e00ff */
[----:B------:R-:W4:Y:S01]  /*15b0*/  LDC R0, c[0x0][0x374] ;  /* 0x0000dd00ff007b82 */ /* 0x000f220000000800 */
[----:B------:R-:W2:Y:S01]  /*15c0*/  LDCU.64 UR22, c[0x0][0x348] ;  /* 0x00006900ff1677ac */ /* 0x000ea20008000a00 */
[----:B------:R-:W-:Y:S01]  /*15d0*/  UMOV UR6, URZ ;  /* 0x000000ff00067c82 */ /* 0x000fe20008000000 */
[----:B-1----:R-:W-:-:S04]  /*15e0*/  UIADD3 UR5, UPT, UPT, UR13, 0x3f, URZ ;  /* 0x0000003f0d057890 */ /* 0x002fc8000fffe0ff */
[----:B------:R-:W-:-:S04]  /*15f0*/  USHF.R.S32.HI UR4, URZ, 0x1f, UR5 ;  /* 0x0000001fff047899 */ /* 0x000fc80008011405 */
[----:B------:R-:W-:-:S04]  /*1600*/  ULEA.HI UR4, UR4, UR5, URZ, 0x6 ;  /* 0x0000000504047291 */ /* 0x000fc8000f8f30ff */
[----:B------:R-:W-:Y:S02]  /*1610*/  USHF.R.S32.HI UR15, URZ, 0x6, UR4 ;  /* 0x00000006ff0f7899 */ /* 0x000fe40008011404 */
[----:B------:R-:W-:Y:S02]  /*1620*/  UIADD3 UR4, UPT, UPT, UR13, -0x1, URZ ;  /* 0xffffffff0d047890 */ /* 0x000fe4000fffe0ff */
[----:B------:R-:W-:Y:S02]  /*1630*/  UISETP.LT.U32.AND UP0, UPT, UR15, 0x11, UPT ;  /* 0x000000110f00788c */ /* 0x000fe4000bf01070 */
[----:B------:R-:W-:Y:S02]  /*1640*/  UISETP.GE.U32.AND UP1, UPT, UR4, -0x7f, UPT ;  /* 0xffffff810400788c */ /* 0x000fe4000bf26070 */
[----:B------:R-:W-:Y:S02]  /*1650*/  USEL UR14, UR15, 0x11, UP0 ;  /* 0x000000110f0e7887 */ /* 0x000fe40008000000 */
[----:B------:R-:W-:-:S02]  /*1660*/  UIADD3 UR13, UPT, UPT, UR13, 0x7e, URZ ;  /* 0x0000007e0d0d7890 */ /* 0x000fc4000fffe0ff */
[----:B------:R-:W-:Y:S02]  /*1670*/  UIADD3 UR5, UPT, UPT, UR14, -0x1, URZ ;  /* 0xffffffff0e057890 */ /* 0x000fe4000fffe0ff */
[----:B------:R-:W-:-:S03]  /*1680*/  UIADD3 UR7, UPT, UPT, UR15, -UR14, URZ ;  /* 0x8000000e0f077290 */ /* 0x000fc6000fffe0ff */
[----:B------:R-:W-:-:S04]  /*1690*/  @UP1 UIADD3 UR5, UPT, UPT, UR14, URZ, URZ ;  /* 0x000000ff0e051290 */ /* 0x000fc8000fffe0ff */
[----:B--2---:R-:W-:-:S12]  /*16a0*/  UIADD3 UR5, UPT, UPT, UR5, 0x1, URZ ;  /* 0x0000000105057890 */ /* 0x004fd8000fffe0ff */
.L_x_36:
[----:B------:R-:W-:Y:S01]  /*16b0*/  UISETP.NE.AND UP0, UPT, UR37, URZ, UPT ;  /* 0x000000ff2500728c */ /* 0x000fe2000bf05270 */
[----:B------:R-:W1:Y:S08]  /*16c0*/  S2UR UR37, SR_CgaCtaId ;  /* 0x00000000002579c3 */ /* 0x000e700000008800 */
[----:B------:R-:W-:Y:S05]  /*16d0*/  BRA.U UP0, `(.L_x_19) ;  /* 0x0000000100347547 */ /* 0x000fea000b800000 */
[----:B------:R-:W2:Y:S01]  /*16e0*/  S2R R2, SR_CgaCtaId ;  /* 0x0000000000027919 */ /* 0x000ea20000008800 */
[----:B------:R-:W-:-:S04]  /*16f0*/  MOV R3, 0x400 ;  /* 0x0000040000037802 */ /* 0x000fc80000000f00 */
[----:B--2---:R-:W-:Y:S02]  /*1700*/  LEA R3, R2, R3, 0x18 ;  /* 0x0000000302037211 */ /* 0x004fe400078ec0ff */
[----:B------:R-:W-:-:S03]  /*1710*/  SHF.L.U32 R2, R10, 0x1f, RZ ;  /* 0x0000001f0a027819 */ /* 0x000fc600000006ff */
[----:B------:R-:W-:-:S04]  /*1720*/  IMAD R3, R12, 0x8, R3 ;  /* 0x000000080c037824 */ /* 0x000fc800078e0203 */
[----:B------:R-:W2:Y:S02]  /*1730*/  SYNCS.PHASECHK.TRANS64.TRYWAIT P0, [R3+URZ+0x1a0], R2 ;  /* 0x0001a002030075a7 */ /* 0x000ea400080011ff */
[----:B--2---:R-:W-:Y:S05]  /*1740*/  @!P0 BRA `(.L_x_20) ;  /* 0x00000058008c8947 */ /* 0x004fea0003800000 */
.L_x_109:
[----:B------:R-:W-:Y:S01]  /*1750*/  VIADD R12, R12, 0x1 ;  /* 0x000000010c0c7836 */ /* 0x000fe20000000000 */
[----:B------:R2:W-:Y:S04]  /*1760*/  SYNCS.ARRIVE.TRANS64.A1T0 RZ, [R3+URZ+0x190], RZ ;  /* 0x000190ff03ff79a7 */ /* 0x0005e800081000ff */
[----:B------:R-:W-:-:S04]  /*1770*/  ISETP.NE.AND P0, PT, R12, 0x2, PT ;  /* 0x000000020c00780c */ /* 0x000fc80003f05270 */
[----:B------:R-:W-:Y:S02]  /*1780*/  SEL R12, R12, RZ, P0 ;  /* 0x000000ff0c0c7207 */ /* 0x000fe40000000000 */
[----:B--2---:R-:W-:-:S04]  /*1790*/  SEL R3, RZ, 0x1, P0 ;  /* 0x00000001ff037807 */ /* 0x004fc80000000000 */
[----:B------:R-:W-:-:S07]  /*17a0*/  LOP3.LUT R10, R10, R3, RZ, 0x3c, !PT ;  /* 0x000000030a0a7212 */ /* 0x000fce00078e3cff */
.L_x_19:
[----:B------:R-:W-:Y:S01]  /*17b0*/  UMOV UR4, 0x400 ;  /* 0x0000040000047882 */ /* 0x000fe20000000000 */
[----:B------:R-:W-:Y:S01]  /*17c0*/  SHF.L.U32 R2, R15, 0x1f, RZ ;  /* 0x0000001f0f027819 */ /* 0x000fe200000006ff */
[----:B-1----:R-:W-:Y:S01]  /*17d0*/  ULEA UR4, UR37, UR4, 0x18 ;  /* 0x0000000425047291 */ /* 0x002fe2000f8ec0ff */
[----:B------:R-:W-:Y:S01]  /*17e0*/  R2UR UR35, R165 ;  /* 0x00000000a52372ca */ /* 0x000fe200000e0000 */
[----:B------:R-:W-:Y:S01]  /*17f0*/  UISETP.GE.U32.AND UP0, UPT, UR13, 0x7f, UPT ;  /* 0x0000007f0d00788c */ /* 0x000fe2000bf06070 */
[----:B------:R-:W-:Y:S01]  /*1800*/  R2UR UR11, R155 ;  /* 0x000000009b0b72ca */ /* 0x000fe200000e0000 */
[----:B------:R-:W-:Y:S01]  /*1810*/  ULEA UR8, UR6, UR4, 0x3 ;  /* 0x0000000406087291 */ /* 0x000fe2000f8e18ff */
[----:B------:R-:W-:-:S08]  /*1820*/  UMOV UR24, URZ ;  /* 0x000000ff00187c82 */ /* 0x000fd00008000000 */
[----:B------:R1:W2:Y:S01]  /*1830*/  SYNCS.PHASECHK.TRANS64.TRYWAIT P0, [UR8+0x88], R2 ;  /* 0x00008802ff0075a7 */ /* 0x0002a20008001108 */
[----:B------:R-:W-:Y:S02]  /*1840*/  USHF.L.U32 UR35, UR35, 0x7, URZ ;  /* 0x0000000723237899 */ /* 0x000fe400080006ff */
[----:B------:R-:W-:Y:S01]  /*1850*/  USHF.L.U32 UR11, UR11, 0x6, URZ ;  /* 0x000000060b0b7899 */ /* 0x000fe200080006ff */
[----:B------:R-:W-:Y:S11]  /*1860*/  BRA.U !UP0, `(.L_x_21) ;  /* 0x0000000108a87547 */ /* 0x000ff6000b800000 */
[----:B------:R-:W-:Y:S01]  /*1870*/  UMOV UR16, URZ ;  /* 0x000000ff00107c82 */ /* 0x000fe20008000000 */
[----:B------:R-:W-:-:S05]  /*1880*/  UMOV UR17, UR6 ;  /* 0x0000000600117c82 */ /* 0x000fca0008000000 */
.L_x_26:
[----:B-1----:R-:W-:Y:S01]  /*1890*/  ULEA UR33, UR17, UR4, 0x3 ;  /* 0x0000000411217291 */ /* 0x002fe2000f8e18ff */
[----:B--2---:R-:W-:Y:S01]  /*18a0*/  @!P5 MOV R3, 0x3000 ;  /* 0x000030000003d802 */ /* 0x004fe20000000f00 */
[----:B--2---:R-:W-:Y:S10]  /*18b0*/  @P0 BRA `(.L_x_22) ;  /* 0x00000000000c0947 */ /* 0x004ff40003800000 */
[----:B------:R-:W-:-:S04]  /*18c0*/  SHF.L.U32 R5, R15, 0x1f, RZ ;  /* 0x0000001f0f057819 */ /* 0x000fc800000006ff */
[----:B------:R-:W2:Y:S02]  /*18d0*/  SYNCS.PHASECHK.TRANS64.TRYWAIT P0, [UR33+0x88], R5 ;  /* 0x00008805ff0075a7 */ /* 0x000ea40008001121 */
[----:B--2---:R-:W-:Y:S05]  /*18e0*/  @!P0 BRA `(.L_x_23) ;  /* 0x0000005800388947 */ /* 0x004fea0003800000 */
.L_x_22:
[----:B------:R2:W-:Y:S01]  /*18f0*/  @!P5 SYNCS.ARRIVE.TRANS64 RZ, [UR33], R3 ;  /* 0x00000003ffffd9a7 */ /* 0x0005e20008000021 */
[----:B------:R-:W-:Y:S04]  /*1900*/  BSSY.RECONVERGENT B0, `(.L_x_24) ;  /* 0x0000003000007945 */ /* 0x000fe80003800200 */
[----:B------:R-:W-:Y:S05]  /*1910*/  @P4 BRA `(.L_x_25) ;  /* 0x0000000000044947 */ /* 0x000fea0003800000 */
[----:B------:R-:W-:Y:S05]  /*1920*/  BPT.TRAP 0x1 ;  /* 0x000000040000795c */ /* 0x000fea0000300000 */
.L_x_25:
[----:B------:R-:W-:Y:S05]  /*1930*/  BSYNC.RECONVERGENT B0 ;  /* 0x0000000000007941 */ /* 0x000fea0003800200 */
.L_x_24:
[----:B------:R-:W-:Y:S02]  /*1940*/  UIADD3 UR6, UPT, UPT, UR17, 0x1, URZ ;  /* 0x0000000111067890 */ /* 0x000fe4000fffe0ff */
[----:B------:R-:W-:Y:S02]  /*1950*/  ULEA UR32, UR17, UR4, 0xd ;  /* 0x0000000411207291 */ /* 0x000fe4000f8e68ff */
[----:B------:R-:W-:Y:S02]  /*1960*/  UISETP.NE.AND UP0, UPT, UR6, 0x11, UPT ;  /* 0x000000110600788c */ /* 0x000fe4000bf05270 */
[----:B------:R-:W-:Y:S02]  /*1970*/  UIADD3 UR26, UP1, UPT, UR22, 0x80, URZ ;  /* 0x00000080161a7890 */ /* 0x000fe4000ff3e0ff */
[----:B------:R-:W-:Y:S02]  /*1980*/  USEL UR9, URZ, 0x1, UP0 ;  /* 0x00000001ff097887 */ /* 0x000fe40008000000 */
[----:B------:R-:W-:-:S02]  /*1990*/  USEL UR6, UR6, URZ, UP0 ;  /* 0x000000ff06067287 */ /* 0x000fc40008000000 */
[----:B------:R-:W-:Y:S02]  /*19a0*/  UIADD3 UR20, UP0, UPT, UR22, 0x180, URZ ;  /* 0x0000018016147890 */ /* 0x000fe4000ff1e0ff */
[----:B------:R-:W-:Y:S01]  /*19b0*/  ULEA UR8, UR6, UR4, 0x3 ;  /* 0x0000000406087291 */ /* 0x000fe2000f8e18ff */
[----:B------:R-:W-:Y:S01]  /*19c0*/  LOP3.LUT R15, R15, UR9, RZ, 0x3c, !PT ;  /* 0x000000090f0f7c12 */ /* 0x000fe2000f8e3cff */
[----:B------:R-:W-:Y:S02]  /*19d0*/  USHF.L.U32 UR34, UR16, 0x6, URZ ;  /* 0x0000000610227899 */ /* 0x000fe400080006ff */
[----:B------:R-:W-:Y:S01]  /*19e0*/  UIADD3.X UR27, UPT, UPT, URZ, UR23, URZ, UP1, !UPT ;  /* 0x00000017ff1b7290 */ /* 0x000fe20008ffe4ff */
[----:B-1----:R-:W-:Y:S01]  /*19f0*/  SHF.L.U32 R2, R15, 0x1f, RZ ;  /* 0x0000001f0f027819 */ /* 0x002fe200000006ff */
[----:B------:R-:W-:Y:S02]  /*1a00*/  UIADD3 UR32, UPT, UPT, UR32, 0x4400, URZ ;  /* 0x0000440020207890 */ /* 0x000fe4000fffe0ff */
[----:B------:R-:W-:Y:S01]  /*1a10*/  UIADD3.X UR21, UPT, UPT, URZ, UR23, URZ, UP0, !UPT ;  /* 0x00000017ff157290 */ /* 0x000fe200087fe4ff */
[----:B------:R1:W1:Y:S01]  /*1a20*/  SYNCS.PHASECHK.TRANS64.TRYWAIT P0, [UR8+0x88], R2 ;  /* 0x00008802ff0075a7 */ /* 0x0002620008001108 */
[----:B------:R-:W-:Y:S01]  /*1a30*/  ULEA UR8, UR17, UR4, 0xc ;  /* 0x0000000411087291 */ /* 0x000fe2000f8e60ff */
[----:B------:R-:W-:Y:S01]  /*1a40*/  UMOV UR18, 0x0 ;  /* 0x0000000000127882 */ /* 0x000fe20000000000 */
[----:B------:R-:W-:-:S02]  /*1a50*/  UMOV UR19, 0x10000000 ;  /* 0x1000000000137882 */ /* 0x000fc40000000000 */
[----:B------:R-:W-:Y:S01]  /*1a60*/  UIADD3 UR8, UPT, UPT, UR8, 0x26400, URZ ;  /* 0x0002640008087890 */ /* 0x000fe2000fffe0ff */
[----:B------:R1:W-:Y:S01]  /*1a70*/  UTMALDG.3D [UR32], [UR26], desc[UR18] ;  /* 0x000012201a0075b4 */ /* 0x0003e20008011000 */
[----:B------:R-:W-:Y:S01]  /*1a80*/  UMOV UR12, UR36 ;  /* 0x00000024000c7c82 */ /* 0x000fe20008000000 */
[----:B------:R-:W-:Y:S01]  /*1a90*/  UMOV UR9, UR33 ;  /* 0x0000002100097c82 */ /* 0x000fe20008000000 */
[----:B------:R-:W-:Y:S01]  /*1aa0*/  UMOV UR10, UR34 ;  /* 0x00000022000a7c82 */ /* 0x000fe20008000000 */
[----:B------:R-:W-:Y:S01]  /*1ab0*/  UIADD3 UR16, UPT, UPT, UR16, 0x1, URZ ;  /* 0x0000000110107890 */ /* 0x000fe2000fffe0ff */
[----:B------:R-:W-:Y:S01]  /*1ac0*/  UMOV UR24, UR5 ;  /* 0x0000000500187c82 */ /* 0x000fe20008000000 */
[----:B------:R-:W-:Y:S02]  /*1ad0*/  UMOV UR17, UR6 ;  /* 0x0000000600117c82 */ /* 0x000fe40008000000 */
[----:B------:R1:W-:Y:S01]  /*1ae0*/  UTMALDG.3D [UR8], [UR20], desc[UR18] ;  /* 0x00001208140075b4 */ /* 0x0003e20008011000 */
[----:B------:R-:W-:-:S09]  /*1af0*/  UISETP.NE.AND UP0, UPT, UR16, UR5, UPT ;  /* 0x000000051000728c */ /* 0x000fd2000bf05270 */
[----:B------:R-:W-:Y:S05]  /*1b00*/  BRA.U UP0, `(.L_x_26) ;  /* 0xfffffffd00607547 */ /* 0x000fea000b83ffff */
.L_x_21:
[----:B-1----:R-:W-:Y:S01]  /*1b10*/  ULEA UR8, UR6, UR4, 0x3 ;  /* 0x0000000406087291 */ /* 0x002fe2000f8e18ff */
[----:B------:R-:W-:Y:S01]  /*1b20*/  SHF.L.U32 R2, R15, 0x1f, RZ ;  /* 0x0000001f0f027819 */ /* 0x000fe200000006ff */
[----:B------:R-:W-:Y:S01]  /*1b30*/  @!P1 SYNCS.ARRIVE.TRANS64.A1T0 RZ, [UR4+0x128], RZ ;  /* 0x000128ffffff99a7 */ /* 0x000fe20008100004 */
[----:B------:R-:W-:-:S06]  /*1b40*/  UISETP.GT.AND UP0, UPT, UR15, UR14, UPT ;  /* 0x0000000e0f00728c */ /* 0x000fcc000bf04270 */
[----:B--2---:R1:W2:Y:S03]  /*1b50*/  SYNCS.PHASECHK.TRANS64.TRYWAIT P0, [UR8+0x88], R2 ;  /* 0x00008802ff0075a7 */ /* 0x0042a60008001108 */
[----:B------:R-:W-:Y:S05]  /*1b60*/  BRA.U !UP0, `(.L_x_27) ;  /* 0x0000000108ac7547 */ /* 0x000fea000b800000 */
[----:B------:R-:W-:Y:S01]  /*1b70*/  UIADD3 UR21, UPT, UPT, UR7, UR24, URZ ;  /* 0x0000001807157290 */ /* 0x000fe2000fffe0ff */
[----:B------:R-:W-:-:S11]  /*1b80*/  UMOV UR25, UR6 ;  /* 0x0000000600197c82 */ /* 0x000fd60008000000 */
.L_x_32:
[----:B-1----:R-:W-:Y:S01]  /*1b90*/  ULEA UR17, UR25, UR4, 0x3 ;  /* 0x0000000419117291 */ /* 0x002fe2000f8e18ff */
[----:B--2---:R-:W-:Y:S01]  /*1ba0*/  @!P5 MOV R3, 0x3000 ;  /* 0x000030000003d802 */ /* 0x004fe20000000f00 */
[----:B--2---:R-:W-:Y:S10]  /*1bb0*/  @P0 BRA `(.L_x_28) ;  /* 0x00000000000c0947 */ /* 0x004ff40003800000 */
[----:B------:R-:W-:-:S04]  /*1bc0*/  SHF.L.U32 R5, R15, 0x1f, RZ ;  /* 0x0000001f0f057819 */ /* 0x000fc800000006ff */
[----:B------:R-:W2:Y:S02]  /*1bd0*/  SYNCS.PHASECHK.TRANS64.TRYWAIT P0, [UR17+0x88], R5 ;  /* 0x00008805ff0075a7 */ /* 0x000ea40008001111 */
[----:B--2---:R-:W-:Y:S05]  /*1be0*/  @!P0 BRA `(.L_x_29) ;  /* 0x0000005400908947 */ /* 0x004fea0003800000 */
.L_x_28:
[----:B------:R2:W-:Y:S01]  /*1bf0*/  @!P5 SYNCS.ARRIVE.TRANS64 RZ, [UR17], R3 ;  /* 0x00000003ffffd9a7 */ /* 0x0005e20008000011 */
[----:B------:R-:W-:Y:S04]  /*1c00*/  BSSY.RECONVERGENT B0, `(.L_x_30) ;  /* 0x0000003000007945 */ /* 0x000fe80003800200 */
[----:B------:R-:W-:Y:S05]  /*1c10*/  @P4 BRA `(.L_x_31) ;  /* 0x0000000000044947 */ /* 0x000fea0003800000 */
[----:B------:R-:W-:Y:S05]  /*1c20*/  BPT.TRAP 0x1 ;  /* 0x000000040000795c */ /* 0x000fea0000300000 */
.L_x_31:
[----:B------:R-:W-:Y:S05]  /*1c30*/  BSYNC.RECONVERGENT B0 ;  /* 0x0000000000007941 */ /* 0x000fea0003800200 */
.L_x_30:
        /* <DEDUP_REMOVED lines=10> */
[----:B------:R-:W-:Y:S01]  /*1ce0*/  UIADD3 UR16, UPT, UPT, UR16, 0x4400, URZ ;  /* 0x0000440010107890 */ /* 0x000fe2000fffe0ff */
[----:B-1----:R-:W-:Y:S01]  /*1cf0*/  SHF.L.U32 R2, R15, 0x1f, RZ ;  /* 0x0000001f0f027819 */ /* 0x002fe200000006ff */
[----:B------:R-:W-:Y:S02]  /*1d00*/  UIADD3.X UR31, UPT, UPT, URZ, UR23, URZ, UP1, !UPT ;  /* 0x00000017ff1f7290 */ /* 0x000fe40008ffe4ff */
[----:B------:R-:W-:Y:S01]  /*1d10*/  UIADD3.X UR29, UPT, UPT, URZ, UR23, URZ, UP0, !UPT ;  /* 0x00000017ff1d7290 */ /* 0x000fe200087fe4ff */
[----:B------:R1:W1:Y:S01]  /*1d20*/  SYNCS.PHASECHK.TRANS64.TRYWAIT P0, [UR8+0x88], R2 ;  /* 0x00008802ff0075a7 */ /* 0x0002620008001108 */
[----:B------:R-:W-:Y:S01]  /*1d30*/  ULEA UR8, UR25, UR4, 0xc ;  /* 0x0000000419087291 */ /* 0x000fe2000f8e60ff */
[----:B------:R-:W-:Y:S01]  /*1d40*/  UMOV UR26, 0x0 ;  /* 0x00000000001a7882 */ /* 0x000fe20000000000 */
[----:B------:R-:W-:-:S02]  /*1d50*/  UMOV UR27, 0x10000000 ;  /* 0x10000000001b7882 */ /* 0x000fc40000000000 */
[----:B------:R-:W-:Y:S01]  /*1d60*/  UIADD3 UR8, UPT, UPT, UR8, 0x26400, URZ ;  /* 0x0002640008087890 */ /* 0x000fe2000fffe0ff */
[----:B------:R-:W-:Y:S01]  /*1d70*/  UMOV UR19, UR35 ;  /* 0x0000002300137c82 */ /* 0x000fe20008000000 */
[----:B------:R-:W-:Y:S01]  /*1d80*/  UMOV UR20, UR36 ;  /* 0x0000002400147c82 */ /* 0x000fe20008000000 */
[----:B------:R-:W-:Y:S01]  /*1d90*/  UMOV UR12, UR36 ;  /* 0x00000024000c7c82 */ /* 0x000fe20008000000 */
[----:B------:R-:W-:Y:S01]  /*1da0*/  UMOV UR9, UR17 ;  /* 0x0000001100097c82 */ /* 0x000fe20008000000 */
[----:B------:R-:W-:Y:S01]  /*1db0*/  UMOV UR10, UR18 ;  /* 0x00000012000a7c82 */ /* 0x000fe20008000000 */
[----:B------:R1:W-:Y:S01]  /*1dc0*/  UTMALDG.3D [UR16], [UR30], desc[UR26] ;  /* 0x00001a101e0075b4 */ /* 0x0003e20008011000 */
[----:B------:R-:W-:Y:S01]  /*1dd0*/  UIADD3 UR24, UPT, UPT, UR24, 0x1, URZ ;  /* 0x0000000118187890 */ /* 0x000fe2000fffe0ff */
[----:B------:R-:W-:-:S03]  /*1de0*/  UMOV UR25, UR6 ;  /* 0x0000000600197c82 */ /* 0x000fc60008000000 */
[----:B------:R-:W-:Y:S01]  /*1df0*/  UISETP.NE.AND UP0, UPT, UR24, UR21, UPT ;  /* 0x000000151800728c */ /* 0x000fe2000bf05270 */
[----:B------:R1:W-:Y:S08]  /*1e00*/  UTMALDG.3D [UR8], [UR28], desc[UR26] ;  /* 0x00001a081c0075b4 */ /* 0x0003f00008011000 */
[----:B------:R-:W-:Y:S05]  /*1e10*/  BRA.U UP0, `(.L_x_32) ;  /* 0xfffffffd005c7547 */ /* 0x000fea000b83ffff */
.L_x_27:
[C---:B-1----:R-:W-:Y:S01]  /*1e20*/  LEA R2, R14.reuse, UR4, 0x3 ;  /* 0x000000040e027c11 */ /* 0x042fe2000f8e18ff */
[----:B------:R-:W-:Y:S01]  /*1e30*/  NOP ;  /* 0x0000000000007918 */ /* 0x000fe20000000000 */
[----:B--2---:R-:W-:Y:S02]  /*1e40*/  SHF.L.U32 R3, R13, 0x1f, RZ ;  /* 0x0000001f0d037819 */ /* 0x004fe400000006ff */
[----:B------:R-:W-:Y:S02]  /*1e50*/  LEA R4, R14, UR4, 0x4 ;  /* 0x000000040e047c11 */ /* 0x000fe4000f8e20ff */
[----:B------:R-:W1:Y:S02]  /*1e60*/  SYNCS.PHASECHK.TRANS64.TRYWAIT P0, [R2+URZ+0x130], R3 ;  /* 0x00013003020075a7 */ /* 0x000e6400080011ff */
[----:B-1----:R-:W-:Y:S05]  /*1e70*/  @!P0 BRA `(.L_x_33) ;  /* 0x0000005400048947 */ /* 0x002fea0003800000 */
.L_x_112:
[----:B------:R-:W2:Y:S01]  /*1e80*/  LDS.128 R4, [R4+0x1c0] ;  /* 0x0001c00004047984 */ /* 0x000ea20000000c00 */
[----:B---3--:R-:W-:Y:S01]  /*1e90*/  ISETP.GE.AND P0, PT, R72, 0x1, PT ;  /* 0x000000014800780c */ /* 0x008fe20003f06270 */
[----:B-1----:R-:W-:Y:S01]  /*1ea0*/  VIADD R2, R2, 0x140 ;  /* 0x0000014002027836 */ /* 0x002fe20000000000 */
[----:B------:R-:W-:Y:S01]  /*1eb0*/  @!PT LDS RZ, [RZ] ;  /* 0x00000000fffff984 */ /* 0x000fe20000000800 */
[----:B------:R-:W-:Y:S01]  /*1ec0*/  @!PT LDS RZ, [RZ] ;  /* 0x00000000fffff984 */ /* 0x000fe20000000800 */
[----:B------:R-:W-:Y:S01]  /*1ed0*/  @!PT LDS RZ, [RZ] ;  /* 0x00000000fffff984 */ /* 0x000fe20000000800 */
[----:B------:R-:W-:Y:S01]  /*1ee0*/  @!PT LDS RZ, [RZ] ;  /* 0x00000000fffff984 */ /* 0x000fe20000000800 */
[----:B------:R1:W-:Y:S06]  /*1ef0*/  MEMBAR.ALL.CTA ;  /* 0x0000000000007992 */ /* 0x0003ec0000008000 */
[----:B-1----:R-:W1:Y:S01]  /*1f00*/  FENCE.VIEW.ASYNC.S ;  /* 0x00000000000073c6 */ /* 0x002e620000000000 */
[----:B------:R-:W-:-:S04]  /*1f10*/  PRMT R2, RZ, 0x654, R2 ;  /* 0x00000654ff027816 */ /* 0x000fc80000000002 */
[----:B-1----:R1:W-:Y:S01]  /*1f20*/  SYNCS.ARRIVE.TRANS64.RED.A1T0 RZ, [R2+URZ], RZ ;  /* 0x000000ff02ff79a7 */ /* 0x0023e200081004ff */
[----:B--2---:R-:W-:-:S13]  /*1f30*/  LOP3.LUT P2, RZ, R6, 0x1, RZ, 0xc0, !PT ;  /* 0x0000000106ff7812 */ /* 0x004fda000784c0ff */
[----:B------:R-:W-:Y:S01]  /*1f40*/  @P2 SHF.R.U32.HI R3, RZ, 0x10, R5 ;  /* 0x00000010ff032819 */ /* 0x000fe20000011605 */
[----:B------:R-:W-:Y:S01]  /*1f50*/  VOTEU.ANY UP0, P2 ;  /* 0x0000000000ff7886 */ /* 0x000fe20001000100 */
[----:B------:R-:W-:Y:S02]  /*1f60*/  @P2 MOV R11, R4 ;  /* 0x00000004000b2202 */ /* 0x000fe40000000f00 */
[----:B------:R-:W-:Y:S02]  /*1f70*/  @P2 R2UR.BROADCAST UR8, R3 ;  /* 0x00000000030822ca */ /* 0x000fe400008e0000 */
[----:B------:R-:W-:-:S11]  /*1f80*/  @P2 LOP3.LUT R8, R5, 0xffff, RZ, 0xc0, !PT ;  /* 0x0000ffff05082812 */ /* 0x000fd600078ec0ff */
[----:B------:R-:W-:Y:S01]  /*1f90*/  @UP0 UMOV UR36, UR8 ;  /* 0x0000000800240c82 */ /* 0x000fe20008000000 */
[----:B-1----:R-:W-:Y:S05]  /*1fa0*/  @!P0 BRA `(.L_x_34) ;  /* 0x0000000000b88947 */ /* 0x002fea0003800000 */
[----:B------:R-:W4:Y:S01]  /*1fb0*/  LDC.64 R4, c[0x0][0xb18] ;  /* 0x0002c600ff047b82 */ /* 0x000f220000000a00 */
[----:B------:R-:W-:-:S07]  /*1fc0*/  ISETP.NE.AND P3, PT, R72, 0x1, PT ;  /* 0x000000014800780c */ /* 0x000fce0003f65270 */
[----:B------:R-:W1:Y:S08]  /*1fd0*/  LDC.64 R6, c[0x0][0xb10] ;  /* 0x0002c400ff067b82 */ /* 0x000e700000000a00 */
[----:B------:R-:W2:Y:S08]  /*1fe0*/  LDC R16, c[0x0][0xb20] ;  /* 0x0002c800ff107b82 */ /* 0x000eb00000000800 */
[----:B------:R-:W3:Y:S01]  /*1ff0*/  LDC R18, c[0x0][0xb0c] ;  /* 0x0002c300ff127b82 */ /* 0x000ee20000000800 */
[----:B----4-:R-:W-:Y:S01]  /*2000*/  IMAD.HI.U32 R17, R0, R5, RZ ;  /* 0x0000000500117227 */ /* 0x010fe200078e00ff */
[----:B------:R-:W-:-:S03]  /*2010*/  ISETP.NE.AND P0, PT, R4, 0x1, PT ;  /* 0x000000010400780c */ /* 0x000fc60003f05270 */
[----:B------:R-:W-:-:S03]  /*2020*/  IMAD.HI.U32 R5, R8, R5, RZ ;  /* 0x0000000508057227 */ /* 0x000fc600078e00ff */
[----:B------:R-:W4:Y:S01]  /*2030*/  LDC.64 R2, c[0x0][0xb28] ;  /* 0x0002ca00ff027b82 */ /* 0x000f220000000a00 */
[----:B-1----:R-:W-:-:S04]  /*2040*/  IMAD.HI.U32 R20, R9, R6, RZ ;  /* 0x0000000609147227 */ /* 0x002fc800078e00ff */
[----:B------:R-:W-:Y:S01]  /*2050*/  IMAD.HI.U32 R22, R11, R6, RZ ;  /* 0x000000060b167227 */ /* 0x000fe200078e00ff */
[----:B------:R-:W-:Y:S02]  /*2060*/  SHF.R.U32.HI R20, RZ, R7, R20 ;  /* 0x00000007ff147219 */ /* 0x000fe40000011614 */
[-C--:B--2---:R-:W-:Y:S02]  /*2070*/  SHF.R.U32.HI R17, RZ, R16.reuse, R17 ;  /* 0x00000010ff117219 */ /* 0x084fe40000011611 */
[----:B------:R-:W-:Y:S02]  /*2080*/  SHF.R.U32.HI R5, RZ, R16, R5 ;  /* 0x00000010ff057219 */ /* 0x000fe40000011605 */
[----:B------:R-:W-:Y:S02]  /*2090*/  SEL R17, R0, R17, !P0 ;  /* 0x0000001100117207 */ /* 0x000fe40004000000 */
[----:B------:R-:W-:Y:S02]  /*20a0*/  SHF.R.U32.HI R22, RZ, R7, R22 ;  /* 0x00000007ff167219 */ /* 0x000fe40000011616 */
[----:B---3--:R-:W-:-:S02]  /*20b0*/  ISETP.NE.AND P1, PT, R18, 0x1, PT ;  /* 0x000000011200780c */ /* 0x008fc40003f25270 */
[----:B------:R-:W-:Y:S02]  /*20c0*/  SEL R5, R8, R5, !P0 ;  /* 0x0000000508057207 */ /* 0x000fe40004000000 */
[----:B------:R-:W-:Y:S02]  /*20d0*/  SEL R19, R9, R20, !P1 ;  /* 0x0000001409137207 */ /* 0x000fe40004800000 */
[----:B------:R-:W-:Y:S01]  /*20e0*/  SEL R7, R11, R22, !P1 ;  /* 0x000000160b077207 */ /* 0x000fe20004800000 */
[----:B----4-:R-:W-:-:S04]  /*20f0*/  IMAD.HI.U32 R20, R17, R2, RZ ;  /* 0x0000000211147227 */ /* 0x010fc800078e00ff */
[----:B------:R-:W-:Y:S01]  /*2100*/  IMAD.HI.U32 R6, R19, R2, RZ ;  /* 0x0000000213067227 */ /* 0x000fe200078e00ff */
[----:B------:R-:W-:-:S04]  /*2110*/  @P3 SHF.R.U32.HI R17, RZ, R3, R20 ;  /* 0x00000003ff113219 */ /* 0x000fc80000011614 */
[----:B------:R-:W-:Y:S01]  /*2120*/  @P3 SHF.R.U32.HI R19, RZ, R3, R6 ;  /* 0x00000003ff133219 */ /* 0x000fe20000011606 */
[----:B------:R-:W-:-:S04]  /*2130*/  IMAD R17, R72, R17, RZ ;  /* 0x0000001148117224 */ /* 0x000fc800078e02ff */
[----:B------:R-:W-:Y:S01]  /*2140*/  IMAD R6, R72, R19, RZ ;  /* 0x0000001348067224 */ /* 0x000fe200078e02ff */
[C---:B------:R-:W-:Y:S02]  /*2150*/  ISETP.GE.AND P0, PT, R5.reuse, R17, PT ;  /* 0x000000110500720c */ /* 0x040fe40003f06270 */
[----:B------:R-:W-:Y:S02]  /*2160*/  IADD3 R17, PT, PT, -R5, RZ, RZ ;  /* 0x000000ff05117210 */ /* 0x000fe40007ffe1ff */
[----:B------:R-:W-:Y:S01]  /*2170*/  ISETP.GE.OR P0, PT, R7, R6, P0 ;  /* 0x000000060700720c */ /* 0x000fe20000706670 */
[----:B------:R-:W-:-:S04]  /*2180*/  IMAD.HI.U32 R6, R5, R2, RZ ;  /* 0x0000000205067227 */ /* 0x000fc800078e00ff */
[----:B------:R-:W-:Y:S01]  /*2190*/  IMAD R8, R4, R17, R8 ;  /* 0x0000001104087224 */ /* 0x000fe200078e0208 */
[----:B------:R-:W-:-:S04]  /*21a0*/  SHF.R.U32.HI R6, RZ, R3, R6 ;  /* 0x00000003ff067219 */ /* 0x000fc80000011606 */
[----:B------:R-:W-:-:S03]  /*21b0*/  SEL R6, R5, R6, !P3 ;  /* 0x0000000605067207 */ /* 0x000fc60005800000 */
[----:B------:R-:W-:-:S04]  /*21c0*/  @!P0 IMAD.HI.U32 R16, R7, R2, RZ ;  /* 0x0000000207108227 */ /* 0x000fc800078e00ff */
[----:B------:R-:W-:Y:S01]  /*21d0*/  IMAD.MOV R2, RZ, RZ, -R6 ;  /* 0x000000ffff027224 */ /* 0x000fe200078e0a06 */
[----:B------:R-:W-:-:S03]  /*21e0*/  @!P0 SHF.R.U32.HI R16, RZ, R3, R16 ;  /* 0x00000003ff108219 */ /* 0x000fc60000011610 */
[----:B------:R-:W-:Y:S01]  /*21f0*/  IMAD R2, R72, R2, R5 ;  /* 0x0000000248027224 */ /* 0x000fe200078e0205 */
[----:B------:R-:W-:-:S05]  /*2200*/  @!P0 SEL R3, R7, R16, !P3 ;  /* 0x0000001007038207 */ /* 0x000fca0005800000 */
[--C-:B------:R-:W-:Y:S02]  /*2210*/  @!P0 IMAD.IADD R6, R6, 0x1, -R3.reuse ;  /* 0x0000000106068824 */ /* 0x100fe400078e0a03 */
[----:B------:R-:W-:Y:S01]  /*2220*/  @!P0 IMAD R3, R2, R19, R3 ;  /* 0x0000001302038224 */ /* 0x000fe200078e0203 */
[----:B------:R-:W-:Y:S01]  /*2230*/  IADD3 R2, PT, PT, -R7, RZ, RZ ;  /* 0x000000ff07027210 */ /* 0x000fe20007ffe1ff */
[----:B------:R-:W-:Y:S02]  /*2240*/  @!P0 IMAD R5, R72, R6, R7 ;  /* 0x0000000648058224 */ /* 0x000fe400078e0207 */
[----:B------:R-:W-:Y:S02]  /*2250*/  @!P0 IMAD.MOV.U32 R7, RZ, RZ, R3 ;  /* 0x000000ffff078224 */ /* 0x000fe400078e0003 */
[----:B------:R-:W-:Y:S02]  /*2260*/  IMAD R2, R18, R2, R11 ;  /* 0x0000000212027224 */ /* 0x000fe400078e020b */
[----:B------:R-:W-:-:S02]  /*2270*/  IMAD R8, R5, R4, R8 ;  /* 0x0000000405087224 */ /* 0x000fc400078e0208 */
[----:B------:R-:W-:Y:S02]  /*2280*/  IMAD R11, R7, R18, R2 ;  /* 0x00000012070b7224 */ /* 0x000fe400078e0202 */
.L_x_34:
[----:B------:R-:W1:Y:S02]  /*2290*/  LDCU UR8, c[0x0][0xb30] ;  /* 0x00016600ff0877ac */ /* 0x000e640008000800 */
[----:B-1----:R-:W-:-:S09]  /*22a0*/  UISETP.NE.AND UP0, UPT, UR8, 0x1, UPT ;  /* 0x000000010800788c */ /* 0x002fd2000bf05270 */
[----:B------:R-:W-:Y:S05]  /*22b0*/  BRA.U UP0, `(.L_x_35) ;  /* 0x0000000100407547 */ /* 0x000fea000b800000 */
[----:B------:R-:W1:Y:S08]  /*22c0*/  LDC.64 R4, c[0x0][0xb10] ;  /* 0x0002c400ff047b82 */ /* 0x000e700000000a00 */
[----:B------:R-:W2:Y:S08]  /*22d0*/  LDC.64 R2, c[0x0][0xb18] ;  /* 0x0002c600ff027b82 */ /* 0x000eb00000000a00 */
[----:B------:R-:W3:Y:S08]  /*22e0*/  LDC R6, c[0x0][0xb20] ;  /* 0x0002c800ff067b82 */ /* 0x000ef00000000800 */
[----:B------:R-:W4:Y:S01]  /*22f0*/  LDC R16, c[0x0][0xb0c] ;  /* 0x0002c300ff107b82 */ /* 0x000f220000000800 */
[----:B-1----:R-:W-:-:S05]  /*2300*/  IMAD.HI.U32 R4, R11, R4, RZ ;  /* 0x000000040b047227 */ /* 0x002fca00078e00ff */
[----:B------:R-:W-:Y:S01]  /*2310*/  SHF.R.U32.HI R4, RZ, R5, R4 ;  /* 0x00000005ff047219 */ /* 0x000fe20000011604 */
[----:B--2---:R-:W-:Y:S01]  /*2320*/  IMAD.HI.U32 R3, R8, R3, RZ ;  /* 0x0000000308037227 */ /* 0x004fe200078e00ff */
[----:B------:R-:W-:-:S04]  /*2330*/  ISETP.NE.AND P0, PT, R2, 0x1, PT ;  /* 0x000000010200780c */ /* 0x000fc80003f05270 */
[----:B---3--:R-:W-:-:S04]  /*2340*/  SHF.R.U32.HI R3, RZ, R6, R3 ;  /* 0x00000006ff037219 */ /* 0x008fc80000011603 */
[----:B------:R-:W-:Y:S02]  /*2350*/  SEL R3, R8, R3, !P0 ;  /* 0x0000000308037207 */ /* 0x000fe40004000000 */
[----:B----4-:R-:W-:-:S04]  /*2360*/  ISETP.NE.AND P1, PT, R16, 0x1, PT ;  /* 0x000000011000780c */ /* 0x010fc80003f25270 */
[----:B------:R-:W-:-:S05]  /*2370*/  SEL R4, R11, R4, !P1 ;  /* 0x000000040b047207 */ /* 0x000fca0004800000 */
[----:B------:R-:W-:Y:S02]  /*2380*/  IMAD.IADD R5, R3, 0x1, -R4 ;  /* 0x0000000103057824 */ /* 0x000fe400078e0a04 */
[----:B------:R-:W-:Y:S02]  /*2390*/  IMAD.IADD R3, R4, 0x1, -R3 ;  /* 0x0000000104037824 */ /* 0x000fe400078e0a03 */
[----:B------:R-:W-:Y:S02]  /*23a0*/  IMAD R11, R5, R16, R11 ;  /* 0x00000010050b7224 */ /* 0x000fe400078e020b */
[----:B------:R-:W-:-:S07]  /*23b0*/  IMAD R8, R3, R2, R8 ;  /* 0x0000000203087224 */ /* 0x000fce00078e0208 */
.L_x_35:
[----:B------:R-:W-:Y:S01]  /*23c0*/  VIADD R14, R14, 0x1 ;  /* 0x000000010e0e7836 */ /* 0x000fe20000000000 */
[----:B------:R-:W-:Y:S01]  /*23d0*/  PLOP3.LUT P1, PT, PT, PT, PT, 0x80, 0x8 ;  /* 0x000000000008781c */ /* 0x000fe20003f2f070 */
[----:B------:R-:W-:Y:S02]  /*23e0*/  IMAD.IADD R165, R11, 0x1, R154 ;  /* 0x000000010ba57824 */ /* 0x000fe400078e029a */
[----:B------:R-:W-:Y:S01]  /*23f0*/  IMAD.IADD R155, R8, 0x1, R143 ;  /* 0x00000001089b7824 */ /* 0x000fe200078e028f */
[----:B------:R-:W-:-:S04]  /*2400*/  ISETP.NE.AND P0, PT, R14, 0x2, PT ;  /* 0x000000020e00780c */ /* 0x000fc80003f05270 */
[----:B------:R-:W-:Y:S02]  /*2410*/  SEL R2, RZ, 0x1, P0 ;  /* 0x00000001ff027807 */ /* 0x000fe40000000000 */
[----:B------:R-:W-:Y:S02]  /*2420*/  SEL R14, R14, RZ, P0 ;  /* 0x000000ff0e0e7207 */ /* 0x000fe40000000000 */
[----:B------:R-:W-:Y:S01]  /*2430*/  LOP3.LUT R13, R13, R2, RZ, 0x3c, !PT ;  /* 0x000000020d0d7212 */ /* 0x000fe200078e3cff */
[----:B------:R-:W-:Y:S06]  /*2440*/  @P2 BRA `(.L_x_36) ;  /* 0xfffffff000982947 */ /* 0x000fec000383ffff */
[----:B------:R-:W-:Y:S01]  /*2450*/  UIADD3 UR4, UPT, UPT, UR4, 0x88, URZ ;  /* 0x0000008804047890 */ /* 0x000fe2000fffe0ff */
[----:B------:R-:W-:-:S03]  /*2460*/  SHF.L.U32 R3, R15, 0x1f, RZ ;  /* 0x0000001f0f037819 */ /* 0x000fc600000006ff */
[----:B------:R-:W-:-:S09]  /*2470*/  ULEA UR5, UR6, UR4, 0x3 ;  /* 0x0000000406057291 */ /* 0x000fd2000f8e18ff */
[----:B------:R-:W1:Y:S02]  /*2480*/  SYNCS.PHASECHK.TRANS64.TRYWAIT P0, [UR5], R3 ;  /* 0x00000003ff0075a7 */ /* 0x000e640008001105 */
[----:B-1----:R-:W-:Y:S05]  /*2490*/  @!P0 BRA `(.L_x_37) ;  /* 0x0000004c00908947 */ /* 0x002fea0003800000 */
.L_x_114:
[----:B------:R-:W-:-:S04]  /*24a0*/  UIADD3 UR6, UPT, UPT, UR6, 0x1, URZ ;  /* 0x0000000106067890 */ /* 0x000fc8000fffe0ff */
[----:B------:R-:W-:-:S04]  /*24b0*/  UISETP.NE.AND UP0, UPT, UR6, 0x11, UPT ;  /* 0x000000110600788c */ /* 0x000fc8000bf05270 */
[----:B------:R-:W-:Y:S02]  /*24c0*/  USEL UR7, URZ, 0x1, UP0 ;  /* 0x00000001ff077887 */ /* 0x000fe40008000000 */
[----:B------:R-:W-:-:S04]  /*24d0*/  USEL UR6, UR6, URZ, UP0 ;  /* 0x000000ff06067287 */ /* 0x000fc80008000000 */
[----:B------:R-:W-:Y:S01]  /*24e0*/  ULEA UR5, UR6, UR4, 0x3 ;  /* 0x0000000406057291 */ /* 0x000fe2000f8e18ff */
[----:B------:R-:W-:-:S04]  /*24f0*/  LOP3.LUT R2, R15, UR7, RZ, 0x3c, !PT ;  /* 0x000000070f027c12 */ /* 0x000fc8000f8e3cff */
[----:B-1----:R-:W-:-:S04]  /*2500*/  SHF.L.U32 R3, R2, 0x1f, RZ ;  /* 0x0000001f02037819 */ /* 0x002fc800000006ff */
[----:B------:R-:W1:Y:S02]  /*2510*/  SYNCS.PHASECHK.TRANS64.TRYWAIT P0, [UR5], R3 ;  /* 0x00000003ff0075a7 */ /* 0x000e640008001105 */
[----:B-1----:R-:W-:Y:S05]  /*2520*/  @!P0 BRA `(.L_x_38) ;  /* 0x0000004c00848947 */ /* 0x002fea0003800000 */
.L_x_116:
        /* <DEDUP_REMOVED lines=9> */
.L_x_118:
        /* <DEDUP_REMOVED lines=9> */
.L_x_120:
        /* <DEDUP_REMOVED lines=9> */
.L_x_122:
        /* <DEDUP_REMOVED lines=9> */
.L_x_124:
        /* <DEDUP_REMOVED lines=9> */
.L_x_126:
        /* <DEDUP_REMOVED lines=9> */
.L_x_128:
        /* <DEDUP_REMOVED lines=9> */
.L_x_130:
        /* <DEDUP_REMOVED lines=9> */
.L_x_132:
        /* <DEDUP_REMOVED lines=9> */
.L_x_134:
        /* <DEDUP_REMOVED lines=9> */
.L_x_136:
        /* <DEDUP_REMOVED lines=9> */
.L_x_138:
        /* <DEDUP_REMOVED lines=9> */
.L_x_140:
        /* <DEDUP_REMOVED lines=9> */
.L_x_142:
        /* <DEDUP_REMOVED lines=9> */
.L_x_144:
[----:B------:R-:W-:-:S04]  /*2d10*/  UIADD3 UR6, UPT, UPT, UR6, 0x1, URZ ;  /* 0x0000000106067890 */ /* 0x000fc8000fffe0ff */
[----:B------:R-:W-:-:S04]  /*2d20*/  UISETP.NE.AND UP0, UPT, UR6, 0x11, UPT ;  /* 0x000000110600788c */ /* 0x000fc8000bf05270 */
[----:B------:R-:W-:Y:S02]  /*2d30*/  USEL UR5, URZ, 0x1, UP0 ;  /* 0x00000001ff057887 */ /* 0x000fe40008000000 */
[----:B------:R-:W-:-:S04]  /*2d40*/  USEL UR6, UR6, URZ, UP0 ;  /* 0x000000ff06067287 */ /* 0x000fc80008000000 */
[----:B------:R-:W-:Y:S01]  /*2d50*/  ULEA UR6, UR6, UR4, 0x3 ;  /* 0x0000000406067291 */ /* 0x000fe2000f8e18ff */
[----:B-1----:R-:W-:-:S04]  /*2d60*/  LOP3.LUT R3, R2, UR5, RZ, 0x3c, !PT ;  /* 0x0000000502037c12 */ /* 0x002fc8000f8e3cff */
[----:B------:R-:W-:Y:S01]  /*2d70*/  SHF.L.U32 R3, R3, 0x1f, RZ ;  /* 0x0000001f03037819 */ /* 0x000fe200000006ff */
[----:B----4-:R-:W-:-:S07]  /*2d80*/  IMAD.U32 R0, RZ, RZ, UR6 ;  /* 0x00000006ff007e24 */ /* 0x010fce000f8e00ff */
.L_x_53:
[----:B-1----:R1:W2:Y:S02]  /*2d90*/  SYNCS.PHASECHK.TRANS64.TRYWAIT P0, [R0+URZ], R3 ;  /* 0x00000003000075a7 */ /* 0x0022a400080011ff */
[----:B--2---:R-:W-:Y:S05]  /*2da0*/  @!P0 NANOSLEEP.SYNCS 0x989680 ;  /* 0x009896800000895d */ /* 0x004fea0003900000 */
[----:B------:R-:W2:Y:S02]  /*2db0*/  @!P0 SYNCS.PHASECHK.TRANS64 P0, [R0+URZ], R3 ;  /* 0x00000003000085a7 */ /* 0x000ea400080010ff */
[----:B--2---:R-:W-:Y:S05]  /*2dc0*/  @P0 EXIT ;  /* 0x000000000000094d */ /* 0x004fea0003800000 */
[----:B------:R-:W-:Y:S05]  /*2dd0*/  BRA `(.L_x_53) ;  /* 0xfffffffc00ec7947 */ /* 0x000fea000383ffff */
.L_x_18:
[----:B------:R-:W-:-:S04]  /*2de0*/  UISETP.NE.AND UP1, UPT, UR37, URZ, UPT ;  /* 0x000000ff2500728c */ /* 0x000fc8000bf25270 */
[----:B------:R-:W-:-:S09]  /*2df0*/  UISETP.NE.OR UP1, UPT, UR8, 0x1, UP1 ;  /* 0x000000010800788c */ /* 0x000fd20008f25670 */
[----:B------:R-:W-:Y:S05]  /*2e00*/  BRA.U UP1, `(.L_x_54) ;  /* 0x0000000501487547 */ /* 0x000fea000b800000 */
[----:B------:R-:W-:Y:S01]  /*2e10*/  ISETP.NE.AND P2, PT, R2, RZ, PT ;  /* 0x000000ff0200720c */ /* 0x000fe20003f45270 */
[----:B------:R-:W-:Y:S01]  /*2e20*/  IMAD.MOV.U32 R12, RZ, RZ, 0x1 ;  /* 0x00000001ff0c7424 */ /* 0x000fe200078e00ff */
[----:B------:R-:W-:Y:S02]  /*2e30*/  CS2R R10, SRZ ;  /* 0x00000000000a7805 */ /* 0x000fe4000001ff00 */
[----:B------:R-:W-:Y:S01]  /*2e40*/  CS2R R8, SRZ ;  /* 0x0000000000087805 */ /* 0x000fe2000001ff00 */
[----:B------:R-:W-:Y:S01]  /*2e50*/  UMOV UR4, 0x400 ;  /* 0x0000040000047882 */ /* 0x000fe20000000000 */
[----:B------:R-:W-:Y:S01]  /*2e60*/  UMOV UR6, URZ ;  /* 0x000000ff00067c82 */ /* 0x000fe20008000000 */
[----:B------:R-:W-:-:S12]  /*2e70*/  ULEA UR37, UR37, UR4, 0x18 ;  /* 0x0000000425257291 */ /* 0x000fd8000f8ec0ff */
.L_x_58:
[----:B------:R-:W-:Y:S02]  /*2e80*/  LEA R0, R8, UR37, 0x3 ;  /* 0x0000002508007c11 */ /* 0x000fe4000f8e18ff */
[----:B------:R-:W-:-:S03]  /*2e90*/  SHF.L.U32 R5, R9, 0x1f, RZ ;  /* 0x0000001f09057819 */ /* 0x000fc600000006ff */
[----:B------:R-:W-:Y:S01]  /*2ea0*/  VIADD R4, R0, 0x1a0 ;  /* 0x000001a000047836 */ /* 0x000fe20000000000 */
[----:B------:R-:W1:Y:S02]  /*2eb0*/  SYNCS.PHASECHK.TRANS64.TRYWAIT P0, [R0+URZ+0x190], R5 ;  /* 0x00019005000075a7 */ /* 0x000e6400080011ff */
[----:B-1----:R-:W-:Y:S05]  /*2ec0*/  @!P0 BRA `(.L_x_55) ;  /* 0x0000004800848947 */ /* 0x002fea0003800000 */
.L_x_145:
[----:B------:R-:W-:Y:S01]  /*2ed0*/  ULEA UR5, UR6, UR37, 0x3 ;  /* 0x0000002506057291 */ /* 0x000fe2000f8e18ff */
[----:B------:R-:W-:Y:S02]  /*2ee0*/  PRMT R4, RZ, 0x654, R4 ;  /* 0x00000654ff047816 */ /* 0x000fe40000000004 */
[----:B-1----:R-:W-:Y:S01]  /*2ef0*/  SHF.L.U32 R5, R12, 0x1f, RZ ;  /* 0x0000001f0c057819 */ /* 0x002fe200000006ff */
[----:B------:R-:W-:Y:S01]  /*2f00*/  UIADD3 UR4, UPT, UPT, UR5, 0x130, URZ ;  /* 0x0000013005047890 */ /* 0x000fe2000fffe0ff */
[----:B------:R1:W-:Y:S05]  /*2f10*/  SYNCS.ARRIVE.TRANS64.RED.A1T0 RZ, [R4+URZ], RZ ;  /* 0x000000ff04ff79a7 */ /* 0x0003ea00081004ff */
[----:B------:R-:W-:Y:S01]  /*2f20*/  IMAD.U32 R7, RZ, RZ, UR4 ;  /* 0x00000004ff077e24 */ /* 0x000fe2000f8e00ff */
[----:B------:R-:W2:Y:S04]  /*2f30*/  SYNCS.PHASECHK.TRANS64.TRYWAIT P0, [UR5+0x140], R5 ;  /* 0x00014005ff0075a7 */ /* 0x000ea80008001105 */
[----:B------:R-:W-:Y:S01]  /*2f40*/  PRMT R6, R2, 0x654, R7 ;  /* 0x0000065402067816 */ /* 0x000fe20000000007 */
[----:B-1----:R-:W-:Y:S01]  /*2f50*/  @!P2 IMAD.MOV.U32 R4, RZ, RZ, 0x10 ;  /* 0x00000010ff04a424 */ /* 0x002fe200078e00ff */
[----:B--2---:R-:W-:Y:S06]  /*2f60*/  @!P0 BRA `(.L_x_56) ;  /* 0x0000004800708947 */ /* 0x004fec0003800000 */
.L_x_147:
[----:B------:R-:W-:Y:S01]  /*2f70*/  ULEA UR4, UR6, UR37, 0x4 ;  /* 0x0000002506047291 */ /* 0x000fe2000f8e20ff */
[----:B------:R-:W-:Y:S01]  /*2f80*/  SEL R3, R6, R3, !P2 ;  /* 0x0000000306037207 */ /* 0x000fe20005000000 */
[----:B------:R-:W-:Y:S01]  /*2f90*/  UIADD3 UR5, UPT, UPT, UR5, 0x130, URZ ;  /* 0x0000013005057890 */ /* 0x000fe2000fffe0ff */
[----:B-1----:R-:W-:Y:S01]  /*2fa0*/  LEA R0, R11, UR37, 0x3 ;  /* 0x000000250b007c11 */ /* 0x002fe2000f8e18ff */
[----:B------:R-:W-:Y:S01]  /*2fb0*/  UIADD3 UR4, UPT, UPT, UR4, 0x1c0, URZ ;  /* 0x000001c004047890 */ /* 0x000fe2000fffe0ff */
[----:B------:R-:W-:Y:S01]  /*2fc0*/  SHF.L.U32 R5, R10, 0x1f, RZ ;  /* 0x0000001f0a057819 */ /* 0x000fe200000006ff */
[----:B------:R1:W-:Y:S01]  /*2fd0*/  @!P2 SYNCS.ARRIVE.TRANS64.RED RZ, [R3+URZ], R4 ;  /* 0x0000000403ffa9a7 */ /* 0x0003e200080004ff */
[----:B------:R-:W-:Y:S01]  /*2fe0*/  UIADD3 UR6, UPT, UPT, UR6, 0x1, URZ ;  /* 0x0000000106067890 */ /* 0x000fe2000fffe0ff */
[----:B------:R-:W-:-:S03]  /*2ff0*/  VIADD R8, R8, 0x1 ;  /* 0x0000000108087836 */ /* 0x000fc60000000000 */
[----:B------:R-:W-:Y:S02]  /*3000*/  UISETP.NE.AND UP0, UPT, UR6, 0x2, UPT ;  /* 0x000000020600788c */ /* 0x000fe4000bf05270 */
[----:B------:R-:W-:Y:S06]  /*3010*/  UGETNEXTWORKID.BROADCAST [UR4], [UR5] ;  /* 0x00000000040073ca */ /* 0x000fec0008000100 */
[----:B------:R-:W-:Y:S01]  /*3020*/  USEL UR4, URZ, 0x1, UP0 ;  /* 0x00000001ff047887 */ /* 0x000fe20008000000 */
[----:B------:R-:W-:Y:S01]  /*3030*/  ISETP.NE.AND P0, PT, R8, 0x2, PT ;  /* 0x000000020800780c */ /* 0x000fe20003f05270 */
[----:B------:R-:W-:Y:S01]  /*3040*/  USEL UR6, UR6, URZ, UP0 ;  /* 0x000000ff06067287 */ /* 0x000fe20008000000 */
[----:B------:R-:W2:Y:S03]  /*3050*/  SYNCS.PHASECHK.TRANS64.TRYWAIT P1, [R0+URZ+0x130], R5 ;  /* 0x00013005000075a7 */ /* 0x000ea600080211ff */
[----:B------:R-:W-:Y:S01]  /*3060*/  LOP3.LUT R12, R12, UR4, RZ, 0x3c, !PT ;  /* 0x000000040c0c7c12 */ /* 0x000fe2000f8e3cff */
[----:B-12---:R-:W-:Y:S07]  /*3070*/  @!P1 BRA `(.L_x_57) ;  /* 0x0000004800449947 */ /* 0x006fee0003800000 */
.L_x_148:
[C---:B------:R-:W-:Y:S01]  /*3080*/  LEA R4, R11.reuse, UR37, 0x4 ;  /* 0x000000250b047c11 */ /* 0x040fe2000f8e20ff */
[----:B-1----:R-:W-:Y:S01]  /*3090*/  VIADD R0, R0, 0x140 ;  /* 0x0000014000007836 */ /* 0x002fe20000000000 */
[----:B------:R-:W-:Y:S01]  /*30a0*/  SEL R8, R8, RZ, P0 ;  /* 0x000000ff08087207 */ /* 0x000fe20000000000 */
[----:B------:R-:W-:-:S03]  /*30b0*/  VIADD R11, R11, 0x1 ;  /* 0x000000010b0b7836 */ /* 0x000fc60000000000 */
[----:B------:R-:W1:Y:S01]  /*30c0*/  LDS.128 R4, [R4+0x1c0] ;  /* 0x0001c00004047984 */ /* 0x000e620000000c00 */
[----:B------:R-:W-:Y:S02]  /*30d0*/  PRMT R0, RZ, 0x654, R0 ;  /* 0x00000654ff007816 */ /* 0x000fe40000000000 */
[C---:B------:R-:W-:Y:S01]  /*30e0*/  ISETP.NE.AND P1, PT, R11.reuse, 0x2, PT ;  /* 0x000000020b00780c */ /* 0x040fe20003f25270 */
[----:B------:R-:W-:Y:S01]  /*30f0*/  @!PT LDS RZ, [RZ] ;  /* 0x00000000fffff984 */ /* 0x000fe20000000800 */
[----:B------:R-:W-:Y:S01]  /*3100*/  @!PT LDS RZ, [RZ] ;  /* 0x00000000fffff984 */ /* 0x000fe20000000800 */
[----:B------:R-:W-:Y:S01]  /*3110*/  @!PT LDS RZ, [RZ] ;  /* 0x00000000fffff984 */ /* 0x000fe20000000800 */
[----:B------:R-:W-:Y:S01]  /*3120*/  @!PT LDS RZ, [RZ] ;  /* 0x00000000fffff984 */ /* 0x000fe20000000800 */
[----:B------:R2:W-:Y:S06]  /*3130*/  MEMBAR.ALL.CTA ;  /* 0x0000000000007992 */ /* 0x0005ec0000008000 */
[----:B--2---:R-:W2:Y:S01]  /*3140*/  FENCE.VIEW.ASYNC.S ;  /* 0x00000000000073c6 */ /* 0x004ea20000000000 */
[----:B------:R-:W-:Y:S01]  /*3150*/  SEL R11, R11, RZ, P1 ;  /* 0x000000ff0b0b7207 */ /* 0x000fe20000800000 */
[----:B--2---:R2:W-:Y:S01]  /*3160*/  SYNCS.ARRIVE.TRANS64.RED.A1T0 RZ, [R0+URZ], RZ ;  /* 0x000000ff00ff79a7 */ /* 0x0045e200081004ff */
[----:B-1----:R-:W-:-:S02]  /*3170*/  LOP3.LUT P3, RZ, R6, 0x1, RZ, 0xc0, !PT ;  /* 0x0000000106ff7812 */ /* 0x002fc4000786c0ff */
[----:B------:R-:W-:-:S04]  /*3180*/  SEL R5, RZ, 0x1, P1 ;  /* 0x00000001ff057807 */ /* 0x000fc80000800000 */
[----:B------:R-:W-:Y:S02]  /*3190*/  LOP3.LUT R10, R10, R5, RZ, 0x3c, !PT ;  /* 0x000000050a0a7212 */ /* 0x000fe400078e3cff */
[----:B--2---:R-:W-:-:S04]  /*31a0*/  SEL R0, RZ, 0x1, P0 ;  /* 0x00000001ff007807 */ /* 0x004fc80000000000 */
[----:B------:R-:W-:Y:S01]  /*31b0*/  LOP3.LUT R9, R9, R0, RZ, 0x3c, !PT ;  /* 0x0000000009097212 */ /* 0x000fe200078e3cff */
[----:B------:R-:W-:Y:S06]  /*31c0*/  @P3 BRA `(.L_x_58) ;  /* 0xfffffffc002c3947 */ /* 0x000fec000383ffff */
[----:B------:R-:W-:Y:S01]  /*31d0*/  ULEA UR5, UR6, UR37, 0x3 ;  /* 0x0000002506057291 */ /* 0x000fe2000f8e18ff */
[----:B------:R-:W-:-:S08]  /*31e0*/  SHF.L.U32 R3, R12, 0x1f, RZ ;  /* 0x0000001f0c037819 */ /* 0x000fd000000006ff */
[----:B------:R-:W1:Y:S02]  /*31f0*/  SYNCS.PHASECHK.TRANS64 P0, [UR5+0x140], R3 ;  /* 0x00014003ff0075a7 */ /* 0x000e640008001005 */
[----:B-1----:R-:W-:Y:S05]  /*3200*/  @P0 BRA `(.L_x_59) ;  /* 0x0000000000080947 */ /* 0x002fea0003800000 */
[----:B------:R-:W1:Y:S02]  /*3210*/  SYNCS.PHASECHK.TRANS64.TRYWAIT P0, [UR5+0x140], R3 ;  /* 0x00014003ff0075a7 */ /* 0x000e640008001105 */
[----:B-1----:R-:W-:Y:S05]  /*3220*/  @!P0 BRA `(.L_x_60) ;  /* 0x0000004400ec8947 */ /* 0x002fea0003800000 */
.L_x_59:
[----:B------:R-:W-:-:S04]  /*3230*/  UIADD3 UR4, UPT, UPT, UR6, 0x1, URZ ;  /* 0x0000000106047890 */ /* 0x000fc8000fffe0ff */
[----:B------:R-:W-:-:S04]  /*3240*/  UISETP.NE.AND UP0, UPT, UR4, 0x2, UPT ;  /* 0x000000020400788c */ /* 0x000fc8000bf05270 */
[----:B------:R-:W-:Y:S02]  /*3250*/  USEL UR7, URZ, 0x1, UP0 ;  /* 0x00000001ff077887 */ /* 0x000fe40008000000 */
[----:B------:R-:W-:-:S04]  /*3260*/  USEL UR4, UR4, URZ, UP0 ;  /* 0x000000ff04047287 */ /* 0x000fc80008000000 */
[----:B------:R-:W-:Y:S01]  /*3270*/  ULEA UR4, UR4, UR37, 0x3 ;  /* 0x0000002504047291 */ /* 0x000fe2000f8e18ff */
[----:B-1----:R-:W-:-:S04]  /*3280*/  LOP3.LUT R3, R12, UR7, RZ, 0x3c, !PT ;  /* 0x000000070c037c12 */ /* 0x002fc8000f8e3cff */
[----:B------:R-:W-:-:S04]  /*3290*/  SHF.L.U32 R0, R3, 0x1f, RZ ;  /* 0x0000001f03007819 */ /* 0x000fc800000006ff */
[----:B------:R-:W1:Y:S02]  /*32a0*/  SYNCS.PHASECHK.TRANS64 P0, [UR4+0x140], R0 ;  /* 0x00014000ff0075a7 */ /* 0x000e640008001004 */
[----:B-1----:R-:W-:Y:S05]  /*32b0*/  @P0 EXIT ;  /* 0x000000000000094d */ /* 0x002fea0003800000 */
[----:B------:R-:W-:Y:S02]  /*32c0*/  SHF.L.U32 R3, R3, 0x1f, RZ ;  /* 0x0000001f03037819 */ /* 0x000fe400000006ff */
[----:B------:R-:W-:-:S07]  /*32d0*/  MOV R0, UR4 ;  /* 0x0000000400007c02 */ /* 0x000fce0008000f00 */
.L_x_61:
[----:B-1----:R1:W2:Y:S02]  /*32e0*/  SYNCS.PHASECHK.TRANS64.TRYWAIT P0, [R0+URZ+0x140], R3 ;  /* 0x00014003000075a7 */ /* 0x0022a400080011ff */
[----:B--2---:R-:W-:Y:S05]  /*32f0*/  @!P0 NANOSLEEP.SYNCS 0x989680 ;  /* 0x009896800000895d */ /* 0x004fea0003900000 */
[----:B------:R-:W2:Y:S02]  /*3300*/  @!P0 SYNCS.PHASECHK.TRANS64 P0, [R0+URZ+0x140], R3 ;  /* 0x00014003000085a7 */ /* 0x000ea400080010ff */
[----:B--2---:R-:W-:Y:S05]  /*3310*/  @P0 EXIT ;  /* 0x000000000000094d */ /* 0x004fea0003800000 */
[----:B------:R-:W-:Y:S05]  /*3320*/  BRA `(.L_x_61) ;  /* 0xfffffffc00ec7947 */ /* 0x000fea000383ffff */
.L_x_54:
[----:B------:R-:W-:-:S09]  /*3330*/  UISETP.NE.AND UP1, UPT, UR8, URZ, UPT ;  /* 0x000000ff0800728c */ /* 0x000fd2000bf25270 */
[----:B------:R-:W-:Y:S05]  /*3340*/  BRA.U UP1, `(.L_x_62) ;  /* 0x0000000d017c7547 */ /* 0x000fea000b800000 */
[----:B------:R-:W-:Y:S01]  /*3350*/  UMOV UR4, 0x40 ;  /* 0x0000004000047882 */ /* 0x000fe20000000000 */
[----:B------:R-:W-:Y:S01]  /*3360*/  NOP ;  /* 0x0000000000007918 */ /* 0x000fe20000000000 */
[----:B------:R-:W-:Y:S01]  /*3370*/  ULEA UR4, UR37, UR4, 0x18 ;  /* 0x0000000425047291 */ /* 0x000fe2000f8ec0ff */
[----:B------:R-:W-:Y:S02]  /*3380*/  UMOV UR5, 0x400 ;  /* 0x0000040000057882 */ /* 0x000fe40000000000 */
[----:B------:R-:W-:-:S06]  /*3390*/  ULEA UR37, UR37, UR5, 0x18 ;  /* 0x0000000525257291 */ /* 0x000fcc000f8ec0ff */
[----:B------:R-:W1:Y:S02]  /*33a0*/  LDS.U8 R0, [UR4+0x1c] ;  /* 0x00001c04ff007984 */ /* 0x000e640008000000 */
[----:B-1----:R-:W-:-:S13]  /*33b0*/  ISETP.NE.AND P0, PT, R0, RZ, PT ;  /* 0x000000ff0000720c */ /* 0x002fda0003f05270 */
[----:B------:R-:W-:Y:S05]  /*33c0*/  @P0 BRA `(.L_x_63) ;  /* 0x0000000000580947 */ /* 0x000fea0003800000 */
[----:B------:R-:W-:-:S13]  /*33d0*/  ELECT P0, URZ, PT ;  /* 0x0000000000ff782f */ /* 0x000fda0003800000 */
[----:B------:R-:W-:Y:S05]  /*33e0*/  @!P0 BRA `(.L_x_64) ;  /* 0x0000000000608947 */ /* 0x000fea0003800000 */
[----:B------:R-:W-:Y:S01]  /*33f0*/  UMOV UR5, 0x10 ;  /* 0x0000001000057882 */ /* 0x000fe20000000000 */
[----:B------:R-:W-:Y:S01]  /*3400*/  HFMA2 R0, -RZ, RZ, 0, 5.9604644775390625e-08 ;  /* 0x00000001ff007431 */ /* 0x000fe200000001ff */
[----:B------:R-:W-:-:S03]  /*3410*/  MOV R2, 0xffff ;  /* 0x0000ffff00027802 */ /* 0x000fc60000000f00 */
[----:B------:R-:W-:Y:S04]  /*3420*/  DEPBAR.LE SB1, 0x36 ;  /* 0x00009d800000791a */ /* 0x000fe80000000000 */
[----:B------:R-:W1:Y:S02]  /*3430*/  UTCATOMSWS.FIND_AND_SET.ALIGN UP0, UR5, UR5 ;  /* 0x00000005000575e3 */ /* 0x000e640008000800 */
[----:B-1----:R-:W-:Y:S01]  /*3440*/  MOV R3, UR5 ;  /* 0x0000000500037c02 */ /* 0x002fe20008000f00 */
[----:B------:R-:W-:Y:S06]  /*3450*/  BRA.U UP0, `(.L_x_65) ;  /* 0x0000000100187547 */ /* 0x000fec000b800000 */
.L_x_66:
[----:B------:R-:W-:Y:S05]  /*3460*/  NANOSLEEP 0x64 ;  /* 0x000000640000795d */ /* 0x000fea0003800000 */
[----:B------:R-:W-:-:S05]  /*3470*/  UMOV UR5, 0x10 ;  /* 0x0000001000057882 */ /* 0x000fca0000000000 */
[----:B------:R-:W-:Y:S04]  /*3480*/  DEPBAR.LE SB1, 0x36 ;  /* 0x00009d800000791a */ /* 0x000fe80000000000 */
[----:B------:R-:W1:Y:S02]  /*3490*/  UTCATOMSWS.FIND_AND_SET.ALIGN UP0, UR5, UR5 ;  /* 0x00000005000575e3 */ /* 0x000e640008000800 */
[----:B-1----:R-:W-:Y:S01]  /*34a0*/  MOV R3, UR5 ;  /* 0x0000000500037c02 */ /* 0x002fe20008000f00 */
[----:B------:R-:W-:Y:S05]  /*34b0*/  BRA.U !UP0, `(.L_x_66) ;  /* 0xfffffffd08e87547 */ /* 0x000fea000b83ffff */
.L_x_65:
[-C--:B------:R-:W-:Y:S02]  /*34c0*/  SHF.L.U32 R2, R2, R3.reuse, RZ ;  /* 0x0000000302027219 */ /* 0x080fe400000006ff */
[----:B------:R-:W-:Y:S01]  /*34d0*/  SHF.L.U32 R0, R0, R3, RZ ;  /* 0x0000000300007219 */ /* 0x000fe200000006ff */
[----:B------:R-:W-:Y:S02]  /*34e0*/  IMAD.SHL.U32 R3, R3, 0x20, RZ ;  /* 0x0000002003037824 */ /* 0x000fe400078e00ff */
[----:B------:R1:W-:Y:S04]  /*34f0*/  ATOMS.OR RZ, [UR4+0x14], R2 ;  /* 0x00001402ffff798c */ /* 0x0003e8000b000004 */
[----:B------:R1:W-:Y:S04]  /*3500*/  ATOMS.OR RZ, [UR4+0x18], R0 ;  /* 0x00001800ffff798c */ /* 0x0003e8000b000004 */
[----:B------:R1:W-:Y:S01]  /*3510*/  STS [UR37+0x1e0], R3 ;  /* 0x0001e003ff007988 */ /* 0x0003e20008000825 */
[----:B------:R-:W-:Y:S05]  /*3520*/  BRA `(.L_x_64) ;  /* 0x0000000000107947 */ /* 0x000fea0003800000 */
.L_x_63:
[----:B------:R-:W-:Y:S02]  /*3530*/  MOV R0, 0xffffffff ;  /* 0xffffffff00007802 */ /* 0x000fe40000000f00 */
[----:B------:R-:W-:-:S03]  /*3540*/  MOV R2, 0x3570 ;  /* 0x0000357000027802 */ /* 0x000fc60000000f00 */
[----:B------:R1:W-:Y:S04]  /*3550*/  STS [UR37+0x1e0], R0 ;  /* 0x0001e000ff007988 */ /* 0x0003e80008000825 */
[----:B-1-3-5:R-:W-:Y:S05]  /*3560*/  CALL.REL.NOINC `($__internal_1_$__cuda_sm10x_tcgen05_guardrail_trap_phase_invalid_during_alloc) ;  /* 0x0000004800687944 */ /* 0x02afea0003c00000 */
.L_x_64:
[----:B------:R-:W-:Y:S05]  /*3570*/  WARPSYNC.ALL ;  /* 0x0000000000007948 */ /* 0x000fea0003800000 */
[----:B------:R-:W2:Y:S01]  /*3580*/  S2UR UR6, SR_CgaCtaId ;  /* 0x00000000000679c3 */ /* 0x000ea20000008800 */
[----:B------:R-:W-:Y:S01]  /*3590*/  UMOV UR4, 0x400 ;  /* 0x0000040000047882 */ /* 0x000fe20000000000 */
[----:B------:R-:W-:-:S06]  /*35a0*/  NOP ;  /* 0x0000000000007918 */ /* 0x000fcc0000000000 */
[----:B------:R-:W-:Y:S06]  /*35b0*/  BAR.ARV 0x6, 0xa0 ;  /* 0x0182800000007b1d */ /* 0x000fec0000002000 */
[----:B------:R-:W4:Y:S01]  /*35c0*/  LDCU UR7, c[0x0][0x38c] ;  /* 0x00007180ff0777ac */ /* 0x000f220008000800 */
[----:B------:R-:W-:Y:S01]  /*35d0*/  IMAD.MOV.U32 R11, RZ, RZ, 0x1 ;  /* 0x00000001ff0b7424 */ /* 0x000fe200078e00ff */
[----:B------:R-:W-:Y:S01]  /*35e0*/  CS2R R8, SRZ ;  /* 0x0000000000087805 */ /* 0x000fe2000001ff00 */
[----:B------:R-:W-:Y:S01]  /*35f0*/  IMAD.MOV.U32 R10, RZ, RZ, RZ ;  /* 0x000000ffff0a7224 */ /* 0x000fe200078e00ff */
[----:B------:R-:W-:Y:S01]  /*3600*/  UMOV UR18, URZ ;  /* 0x000000ff00127c82 */ /* 0x000fe20008000000 */
[----:B------:R-:W-:Y:S01]  /*3610*/  UMOV UR17, URZ ;  /* 0x000000ff00117c82 */ /* 0x000fe20008000000 */
[----:B------:R-:W-:Y:S01]  /*3620*/  UMOV UR22, 0x0 ;  /* 0x0000000000167882 */ /* 0x000fe20000000000 */
[----:B------:R-:W-:Y:S01]  /*3630*/  UMOV UR23, 0x8100090 ;  /* 0x0810009000177882 */ /* 0x000fe20000000000 */
[----:B------:R-:W-:Y:S01]  /*3640*/  UMOV UR20, 0x0 ;  /* 0x0000000000147882 */ /* 0x000fe20000000000 */
[----:B------:R-:W-:Y:S01]  /*3650*/  UMOV UR21, 0x8100090 ;  /* 0x0810009000157882 */ /* 0x000fe20000000000 */
[----:B--2---:R-:W-:Y:S01]  /*3660*/  ULEA UR6, UR6, UR4, 0x18 ;  /* 0x0000000406067291 */ /* 0x004fe2000f8ec0ff */
[----:B------:R-:W2:Y:S03]  /*3670*/  LDCU UR4, c[0x0][0x38c] ;  /* 0x00007180ff0477ac */ /* 0x000ea60008000800 */
[----:B------:R-:W-:-:S02]  /*3680*/  UIADD3 UR11, UPT, UPT, UR6, 0x4400, URZ ;  /* 0x00004400060b7890 */ /* 0x000fc4000fffe0ff */
[----:B----4-:R-:W-:-:S03]  /*3690*/  UIADD3 UR7, UPT, UPT, UR7, 0x3f, URZ ;  /* 0x0000003f07077890 */ /* 0x010fc6000fffe0ff */
[----:B-1----:R-:W1:Y:S01]  /*36a0*/  LDS R0, [UR6+0x1e0] ;  /* 0x0001e006ff007984 */ /* 0x002e620008000800 */
[----:B------:R-:W-:Y:S02]  /*36b0*/  UIADD3 UR12, UPT, UPT, UR6, 0x26400, URZ ;  /* 0x00026400060c7890 */ /* 0x000fe4000fffe0ff */
[----:B------:R-:W-:Y:S02]  /*36c0*/  USHF.R.S32.HI UR5, URZ, 0x1f, UR7 ;  /* 0x0000001fff057899 */ /* 0x000fe40008011407 */
[----:B------:R-:W-:Y:S02]  /*36d0*/  USHF.R.U32.HI UR11, URZ, 0x4, UR11 ;  /* 0x00000004ff0b7899 */ /* 0x000fe4000801160b */
[----:B------:R-:W-:Y:S02]  /*36e0*/  ULEA.HI UR5, UR5, UR7, URZ, 0x6 ;  /* 0x0000000705057291 */ /* 0x000fe4000f8f30ff */
[----:B------:R-:W-:Y:S02]  /*36f0*/  USHF.R.U32.HI UR12, URZ, 0x4, UR12 ;  /* 0x00000004ff0c7899 */ /* 0x000fe4000801160c */
[----:B------:R-:W-:-:S02]  /*3700*/  USHF.R.S32.HI UR5, URZ, 0x6, UR5 ;  /* 0x00000006ff057899 */ /* 0x000fc40008011405 */
[----:B------:R-:W-:Y:S02]  /*3710*/  ULOP3.LUT UR11, UR11, 0x3fff, URZ, 0xc0, !UPT ;  /* 0x00003fff0b0b7892 */ /* 0x000fe4000f8ec0ff */
[----:B------:R-:W-:Y:S02]  /*3720*/  UISETP.LT.AND UP0, UPT, UR5, 0x1, UPT ;  /* 0x000000010500788c */ /* 0x000fe4000bf01270 */
[----:B------:R-:W-:Y:S02]  /*3730*/  ULOP3.LUT UR12, UR12, 0x3fff, URZ, 0xc0, !UPT ;  /* 0x00003fff0c0c7892 */ /* 0x000fe4000f8ec0ff */
[----:B------:R-:W-:Y:S02]  /*3740*/  USEL UR10, UR5, 0x1, !UP0 ;  /* 0x00000001050a7887 */ /* 0x000fe4000c000000 */
[----:B------:R-:W-:Y:S02]  /*3750*/  ULOP3.LUT UR11, UR11, 0x10000, URZ, 0xfc, !UPT ;  /* 0x000100000b0b7892 */ /* 0x000fe4000f8efcff */
[----:B------:R-:W-:-:S02]  /*3760*/  ULOP3.LUT UR12, UR12, 0x10000, URZ, 0xfc, !UPT ;  /* 0x000100000c0c7892 */ /* 0x000fc4000f8efcff */
[----:B------:R-:W-:Y:S02]  /*3770*/  UIADD3 UR10, UPT, UPT, -UR10, URZ, URZ ;  /* 0x000000ff0a0a7290 */ /* 0x000fe4000fffe1ff */
[----:B--2---:R-:W-:Y:S01]  /*3780*/  UISETP.GE.AND UP3, UPT, UR4, 0x1, UPT ;  /* 0x000000010400788c */ /* 0x004fe2000bf66270 */
[----:B-1----:R-:W-:-:S15]  /*3790*/  R2UR UR19, R0 ;  /* 0x00000000001372ca */ /* 0x002fde00000e0000 */
.L_x_73:
[----:B------:R-:W-:Y:S02]  /*37a0*/  LEA R0, R10, UR6, 0x3 ;  /* 0x000000060a007c11 */ /* 0x000fe4000f8e18ff */
[----:B------:R-:W-:Y:S02]  /*37b0*/  SHF.L.U32 R5, R9, 0x1f, RZ ;  /* 0x0000001f09057819 */ /* 0x000fe400000006ff */
[----:B------:R-:W-:Y:S01]  /*37c0*/  PLOP3.LUT P0, PT, PT, PT, UP3, 0x80, 0x8 ;  /* 0x000000000008781c */ /* 0x000fe20003f0f038 */
[----:B------:R-:W-:Y:S01]  /*37d0*/  VIADD R3, R0, 0x140 ;  /* 0x0000014000037836 */ /* 0x000fe20000000000 */
[----:B-1----:R-:W1:Y:S02]  /*37e0*/  SYNCS.PHASECHK.TRANS64.TRYWAIT P1, [R0+URZ+0x130], R5 ;  /* 0x00013005000075a7 */ /* 0x002e6400080211ff */
[----:B-1--4-:R-:W-:Y:S09]  /*37f0*/  @!P1 BRA `(.L_x_67) ;  /* 0x0000004000909947 */ /* 0x012ff20003800000 */
.L_x_150:
[----:B------:R-:W-:Y:S01]  /*3800*/  LEA R4, R10, UR6, 0x4 ;  /* 0x000000060a047c11 */ /* 0x000fe2000f8e20ff */
[----:B------:R-:W-:Y:S01]  /*3810*/  @UP3 ULEA UR4, UR17, UR6, 0x3 ;  /* 0x0000000611043291 */ /* 0x000fe2000f8e18ff */
[----:B------:R-:W-:Y:S01]  /*3820*/  PLOP3.LUT P2, PT, PT, PT, PT, 0x80, 0x8 ;  /* 0x000000000008781c */ /* 0x000fe20003f4f070 */
[----:B------:R-:W-:Y:S01]  /*3830*/  ULEA UR8, UR18, UR6, 0x3 ;  /* 0x0000000612087291 */ /* 0x000fe2000f8e18ff */
[----:B------:R-:W-:Y:S01]  /*3840*/  PRMT R3, RZ, 0x654, R3 ;  /* 0x00000654ff037816 */ /* 0x000fe20000000003 */
[----:B------:R-:W-:Y:S01]  /*3850*/  ULEA UR9, UR18, UR19, 0x6 ;  /* 0x0000001312097291 */ /* 0x000fe2000f8e30ff */
[----:B-1----:R-:W1:Y:S01]  /*3860*/  LDS.128 R4, [R4+0x1c0] ;  /* 0x0001c00004047984 */ /* 0x002e620000000c00 */
[----:B------:R-:W-:Y:S02]  /*3870*/  @P0 SHF.L.U32 R2, R8, 0x1f, RZ ;  /* 0x0000001f08020819 */ /* 0x000fe400000006ff */
[----:B------:R-:W-:Y:S01]  /*3880*/  SHF.L.U32 R0, R11, 0x1f, RZ ;  /* 0x0000001f0b007819 */ /* 0x000fe200000006ff */
[----:B------:R-:W-:Y:S01]  /*3890*/  @!PT LDS RZ, [RZ] ;  /* 0x00000000fffff984 */ /* 0x000fe20000000800 */
[----:B------:R-:W-:Y:S01]  /*38a0*/  @!PT LDS RZ, [RZ] ;  /* 0x00000000fffff984 */ /* 0x000fe20000000800 */
[----:B------:R-:W-:Y:S01]  /*38b0*/  @!PT LDS RZ, [RZ] ;  /* 0x00000000fffff984 */ /* 0x000fe20000000800 */
[----:B------:R-:W-:Y:S01]  /*38c0*/  @!PT LDS RZ, [RZ] ;  /* 0x00000000fffff984 */ /* 0x000fe20000000800 */
[----:B------:R2:W-:Y:S06]  /*38d0*/  MEMBAR.ALL.CTA ;  /* 0x0000000000007992 */ /* 0x0005ec0000008000 */
[----:B--2---:R-:W2:Y:S02]  /*38e0*/  FENCE.VIEW.ASYNC.S ;  /* 0x00000000000073c6 */ /* 0x004ea40000000000 */
[----:B--2---:R2:W-:Y:S01]  /*38f0*/  SYNCS.ARRIVE.TRANS64.RED.A1T0 RZ, [R3+URZ], RZ ;  /* 0x000000ff03ff79a7 */ /* 0x0045e200081004ff */
[----:B------:R2:W4:Y:S01]  /*3900*/  @P0 SYNCS.PHASECHK.TRANS64.TRYWAIT P2, [UR4], R2 ;  /* 0x00000002ff0005a7 */ /* 0x0005220008041104 */
[----:B-1----:R-:W-:Y:S01]  /*3910*/  LOP3.LUT P1, RZ, R6, 0x1, RZ, 0xc0, !PT ;  /* 0x0000000106ff7812 */ /* 0x002fe2000782c0ff */
[----:B------:R-:W1:Y:S02]  /*3920*/  SYNCS.PHASECHK.TRANS64.TRYWAIT P0, [UR8+0x170], R0 ;  /* 0x00017000ff0075a7 */ /* 0x000e640008001108 */
[----:B-12-4-:R-:W-:Y:S10]  /*3930*/  @!P0 BRA `(.L_x_68) ;  /* 0x0000004000548947 */ /* 0x016ff40003800000 */
.L_x_152:
[----:B------:R-:W-:Y:S01]  /*3940*/  IADD3 R10, PT, PT, R10, 0x1, RZ ;  /* 0x000000010a0a7810 */ /* 0x000fe20007ffe0ff */
[----:B------:R-:W-:Y:S06]  /*3950*/  BRA.U !UP3, `(.L_x_69) ;  /* 0x000000010b987547 */ /* 0x000fec000b800000 */
[----:B------:R-:W-:Y:S01]  /*3960*/  UPLOP3.LUT UP4, UPT, UPT, UPT, UPT, 0x40, 0x4 ;  /* 0x000000000004789c */ /* 0x000fe20003f8e870 */
[----:B------:R-:W-:Y:S01]  /*3970*/  UMOV UR16, UR10 ;  /* 0x0000000a00107c82 */ /* 0x000fe20008000000 */
[----:B------:R-:W-:Y:S01]  /*3980*/  UMOV UR15, UR5 ;  /* 0x00000005000f7c82 */ /* 0x000fe20008000000 */
[----:B------:R-:W-:-:S08]  /*3990*/  UMOV UR14, UR17 ;  /* 0x00000011000e7c82 */ /* 0x000fd00008000000 */
.L_x_72:
[----:B------:R-:W-:Y:S02]  /*39a0*/  UIADD3 UR16, UPT, UPT, UR16, 0x1, URZ ;  /* 0x0000000110107890 */ /* 0x000fe4000fffe0ff */
[----:B--2---:R-:W-:Y:S02]  /*39b0*/  ULEA UR7, UR14, UR6, 0x3 ;  /* 0x000000060e077291 */ /* 0x004fe4000f8e18ff */
[----:B------:R-:W-:Y:S01]  /*39c0*/  UISETP.NE.AND UP0, UPT, UR16, URZ, UPT ;  /* 0x000000ff1000728c */ /* 0x000fe2000bf05270 */
[----:B----4-:R-:W-:Y:S10]  /*39d0*/  @P2 BRA `(.L_x_70) ;  /* 0x00000000000c2947 */ /* 0x010ff40003800000 */
[----:B-1----:R-:W-:Y:S04]  /*39e0*/  SHF.L.U32 R3, R8, 0x1f, RZ ;  /* 0x0000001f08037819 */ /* 0x002fe800000006ff */
[----:B------:R-:W1:Y:S02]  /*39f0*/  SYNCS.PHASECHK.TRANS64.TRYWAIT P0, [UR7], R3 ;  /* 0x00000003ff0075a7 */ /* 0x000e640008001107 */
[----:B-1----:R-:W-:Y:S05]  /*3a00*/  @!P0 BRA `(.L_x_71) ;  /* 0x0000004000388947 */ /* 0x002fea0003800000 */
.L_x_70:
[----:B------:R-:W-:Y:S01]  /*3a10*/  UISETP.NE.AND UP1, UPT, UR15, 0x1, UPT ;  /* 0x000000010f00788c */ /* 0x000fe2000bf25270 */
[----:B------:R-:W-:Y:S01]  /*3a20*/  PLOP3.LUT P2, PT, PT, PT, PT, 0x80, 0x8 ;  /* 0x000000000008781c */ /* 0x000fe20003f4f070 */
[----:B------:R-:W-:Y:S02]  /*3a30*/  UIADD3 UR17, UPT, UPT, UR14, 0x1, URZ ;  /* 0x000000010e117890 */ /* 0x000fe4000fffe0ff */
[----:B------:R-:W-:Y:S02]  /*3a40*/  ULEA UR24, UR14, UR12, 0x8 ;  /* 0x0000000c0e187291 */ /* 0x000fe4000f8e40ff */
[----:B------:R-:W-:Y:S01]  /*3a50*/  UISETP.NE.AND UP2, UPT, UR17, 0x11, UPT ;  /* 0x000000111100788c */ /* 0x000fe2000bf45270 */
[----:B------:R-:W-:Y:S01]  /*3a60*/  PLOP3.LUT P0, PT, PT, PT, UP1, 0x80, 0x8 ;  /* 0x000000000008781c */ /* 0x000fe20003f0f018 */
[----:B------:R-:W-:Y:S02]  /*3a70*/  ULEA UR26, UR14, UR11, 0x9 ;  /* 0x0000000b0e1a7291 */ /* 0x000fe4000f8e48ff */
[----:B------:R-:W-:Y:S02]  /*3a80*/  USEL UR13, URZ, 0x1, UP2 ;  /* 0x00000001ff0d7887 */ /* 0x000fe40009000000 */
[----:B------:R-:W-:Y:S02]  /*3a90*/  USEL UR17, UR17, URZ, UP2 ;  /* 0x000000ff11117287 */ /* 0x000fe40009000000 */
[----:B------:R-:W-:Y:S02]  /*3aa0*/  UIADD3 UR30, UPT, UPT, UR24, 0x2, URZ ;  /* 0x00000002181e7890 */ /* 0x000fe4000fffe0ff */
[----:B------:R-:W-:Y:S01]  /*3ab0*/  @UP1 ULEA UR4, UR17, UR6, 0x3 ;  /* 0x0000000611041291 */ /* 0x000fe2000f8e18ff */
[----:B------:R-:W-:Y:S01]  /*3ac0*/  LOP3.LUT R8, R8, UR13, RZ, 0x3c, !PT ;  /* 0x0000000d08087c12 */ /* 0x000fe2000f8e3cff */
[----:B------:R-:W-:Y:S02]  /*3ad0*/  UIADD3 UR28, UPT, UPT, UR26, 0x2, URZ ;  /* 0x000000021a1c7890 */ /* 0x000fe4000fffe0ff */
[----:B------:R-:W-:Y:S01]  /*3ae0*/  UIADD3 UR7, UPT, UPT, UR7, 0x88, URZ ;  /* 0x0000008807077890 */ /* 0x000fe2000fffe0ff */
[----:B-1----:R-:W-:Y:S01]  /*3af0*/  @P0 SHF.L.U32 R0, R8, 0x1f, RZ ;  /* 0x0000001f08000819 */ /* 0x002fe200000006ff */
[----:B------:R-:W-:Y:S01]  /*3b00*/  UMOV UR25, 0x80004020 ;  /* 0x8000402000197882 */ /* 0x000fe20000000000 */
[----:B------:R-:W-:Y:S01]  /*3b10*/  UMOV UR27, 0x80004020 ;  /* 0x80004020001b7882 */ /* 0x000fe20000000000 */
[----:B------:R-:W-:Y:S01]  /*3b20*/  UMOV UR31, 0x80004020 ;  /* 0x80004020001f7882 */ /* 0x000fe20000000000 */
[----:B------:R2:W4:Y:S01]  /*3b30*/  @P0 SYNCS.PHASECHK.TRANS64.TRYWAIT P2, [UR4], R0 ;  /* 0x00000000ff0005a7 */ /* 0x0005220008041104 */
[----:B------:R-:W-:Y:S01]  /*3b40*/  UIADD3 UR15, UPT, UPT, UR15, -0x1, URZ ;  /* 0xffffffff0f0f7890 */ /* 0x000fe2000fffe0ff */
[----:B------:R2:W-:Y:S01]  /*3b50*/  UTCQMMA gdesc[UR26], gdesc[UR24], tmem[UR9], tmem[UR22], idesc[UR23], UP4 ;  /* 0x00ff16181a0075ea */ /* 0x0005e2000a000309 */
[----:B------:R-:W-:Y:S01]  /*3b60*/  UPLOP3.LUT UP4, UPT, UPT, UPT, UPT, 0x80, 0x8 ;  /* 0x000000000008789c */ /* 0x000fe20003f8f070 */
[----:B------:R-:W-:Y:S01]  /*3b70*/  UMOV UR29, 0x80004020 ;  /* 0x80004020001d7882 */ /* 0x000fe20000000000 */
[----:B------:R-:W-:Y:S01]  /*3b80*/  UMOV UR14, UR17 ;  /* 0x00000011000e7c82 */ /* 0x000fe20008000000 */
[----:B------:R2:W-:Y:S01]  /*3b90*/  UTCQMMA gdesc[UR28], gdesc[UR30], tmem[UR9], tmem[UR20], idesc[UR21], UPT ;  /* 0x00ff141e1c0075ea */ /* 0x0005e2000b800309 */
[----:B------:R2:W-:Y:S01]  /*3ba0*/  UTCBAR [UR7], URZ ;  /* 0x000000ff070073e9 */ /* 0x0005e200080000ff */
[----:B------:R-:W-:Y:S06]  /*3bb0*/  BRA.U UP0, `(.L_x_72) ;  /* 0xfffffffd00787547 */ /* 0x000fec000b83ffff */
.L_x_69:
[----:B------:R-:W-:Y:S01]  /*3bc0*/  UIADD3 UR18, UPT, UPT, UR18, 0x1, URZ ;  /* 0x0000000112127890 */ /* 0x000fe2000fffe0ff */
[C---:B------:R-:W-:Y:S01]  /*3bd0*/  ISETP.NE.AND P0, PT, R10.reuse, 0x2, PT ;  /* 0x000000020a00780c */ /* 0x040fe20003f05270 */
[----:B------:R-:W-:Y:S02]  /*3be0*/  UIADD3 UR8, UPT, UPT, UR8, 0x150, URZ ;  /* 0x0000015008087890 */ /* 0x000fe4000fffe0ff */
[----:B------:R-:W-:Y:S01]  /*3bf0*/  UISETP.NE.AND UP0, UPT, UR18, 0x4, UPT ;  /* 0x000000041200788c */ /* 0x000fe2000bf05270 */
[----:B-12---:R-:W-:Y:S02]  /*3c00*/  SEL R0, RZ, 0x1, P0 ;  /* 0x00000001ff007807 */ /* 0x006fe40000000000 */
[----:B------:R-:W-:Y:S01]  /*3c10*/  SEL R10, R10, RZ, P0 ;  /* 0x000000ff0a0a7207 */ /* 0x000fe20000000000 */
[----:B------:R-:W-:Y:S01]  /*3c20*/  USEL UR4, URZ, 0x1, UP0 ;  /* 0x00000001ff047887 */ /* 0x000fe20008000000 */
[----:B------:R-:W-:Y:S01]  /*3c30*/  LOP3.LUT R9, R9, R0, RZ, 0x3c, !PT ;  /* 0x0000000009097212 */ /* 0x000fe200078e3cff */
[----:B------:R-:W-:Y:S01]  /*3c40*/  USEL UR18, UR18, URZ, UP0 ;  /* 0x000000ff12127287 */ /* 0x000fe20008000000 */
[----:B------:R1:W-:Y:S03]  /*3c50*/  UTCBAR [UR8], URZ ;  /* 0x000000ff080073e9 */ /* 0x0003e600080000ff */
[----:B------:R-:W-:Y:S01]  /*3c60*/  LOP3.LUT R11, R11, UR4, RZ, 0x3c, !PT ;  /* 0x000000040b0b7c12 */ /* 0x000fe2000f8e3cff */
[----:B------:R-:W-:Y:S07]  /*3c70*/  @P1 BRA `(.L_x_73) ;  /* 0xfffffff800c81947 */ /* 0x000fee000383ffff */
[----:B------:R-:W2:Y:S01]  /*3c80*/  S2UR UR4, SR_CgaCtaId ;  /* 0x00000000000479c3 */ /* 0x000ea20000008800 */
[----:B------:R-:W-:Y:S01]  /*3c90*/  ELECT P0, URZ, PT ;  /* 0x0000000000ff782f */ /* 0x000fe20003800000 */
[----:B------:R-:W-:Y:S01]  /*3ca0*/  IMAD.MOV.U32 R0, RZ, RZ, 0x1 ;  /* 0x00000001ff007424 */ /* 0x000fe200078e00ff */
[----:B------:R-:W-:Y:S01]  /*3cb0*/  UIADD3 UR6, UPT, UPT, UR6, 0x170, URZ ;  /* 0x0000017006067890 */ /* 0x000fe2000fffe0ff */
[----:B------:R-:W-:Y:S01]  /*3cc0*/  SHF.L.U32 R3, R11, 0x1f, RZ ;  /* 0x0000001f0b037819 */ /* 0x000fe200000006ff */
[----:B------:R-:W-:-:S03]  /*3cd0*/  UMOV UR5, 0x40 ;  /* 0x0000004000057882 */ /* 0x000fc60000000000 */
[----:B------:R-:W-:Y:S01]  /*3ce0*/  UVIRTCOUNT.DEALLOC.SMPOOL 0x80 ;  /* 0x000000800000784c */ /* 0x000fe20000000000 */
[----:B--2---:R-:W-:Y:S02]  /*3cf0*/  ULEA UR4, UR4, UR5, 0x18 ;  /* 0x0000000504047291 */ /* 0x004fe4000f8ec0ff */
[----:B------:R-:W-:-:S07]  /*3d00*/  ULEA UR5, UR18, UR6, 0x3 ;  /* 0x0000000612057291 */ /* 0x000fce000f8e18ff */
[----:B------:R2:W-:Y:S02]  /*3d10*/  @P0 STS.U8 [UR4+0x1c], R0 ;  /* 0x00001c00ff000988 */ /* 0x0005e40008000004 */
[----:B------:R-:W3:Y:S02]  /*3d20*/  SYNCS.PHASECHK.TRANS64.TRYWAIT P0, [UR5], R3 ;  /* 0x00000003ff0075a7 */ /* 0x000ee40008001105 */
[----:B--23--:R-:W-:Y:S05]  /*3d30*/  @!P0 BRA `(.L_x_74) ;  /* 0x0000003c00848947 */ /* 0x00cfea0003800000 */
.L_x_155:
[----:B------:R-:W-:-:S04]  /*3d40*/  UIADD3 UR7, UPT, UPT, UR18, 0x1, URZ ;  /* 0x0000000112077890 */ /* 0x000fc8000fffe0ff */
[----:B------:R-:W-:-:S04]  /*3d50*/  UISETP.NE.AND UP0, UPT, UR7, 0x4, UPT ;  /* 0x000000040700788c */ /* 0x000fc8000bf05270 */
[----:B-1----:R-:W-:Y:S02]  /*3d60*/  USEL UR8, URZ, 0x1, UP0 ;  /* 0x00000001ff087887 */ /* 0x002fe40008000000 */
[----:B------:R-:W-:-:S04]  /*3d70*/  USEL UR7, UR7, URZ, UP0 ;  /* 0x000000ff07077287 */ /* 0x000fc80008000000 */
[----:B------:R-:W-:Y:S01]  /*3d80*/  ULEA UR5, UR7, UR6, 0x3 ;  /* 0x0000000607057291 */ /* 0x000fe2000f8e18ff */
[----:B------:R-:W-:-:S04]  /*3d90*/  LOP3.LUT R2, R11, UR8, RZ, 0x3c, !PT ;  /* 0x000000080b027c12 */ /* 0x000fc8000f8e3cff */
[----:B--2---:R-:W-:-:S04]  /*3da0*/  SHF.L.U32 R3, R2, 0x1f, RZ ;  /* 0x0000001f02037819 */ /* 0x004fc800000006ff */
[----:B------:R-:W1:Y:S02]  /*3db0*/  SYNCS.PHASECHK.TRANS64.TRYWAIT P0, [UR5], R3 ;  /* 0x00000003ff0075a7 */ /* 0x000e640008001105 */
[----:B-1----:R-:W-:Y:S05]  /*3dc0*/  @!P0 BRA `(.L_x_75) ;  /* 0x0000003c00788947 */ /* 0x002fea0003800000 */
.L_x_157:
        /* <DEDUP_REMOVED lines=9> */
.L_x_159:
[----:B------:R-:W-:-:S04]  /*3e60*/  UIADD3 UR7, UPT, UPT, UR7, 0x1, URZ ;  /* 0x0000000107077890 */ /* 0x000fc8000fffe0ff */
[----:B------:R-:W-:-:S04]  /*3e70*/  UISETP.NE.AND UP0, UPT, UR7, 0x4, UPT ;  /* 0x000000040700788c */ /* 0x000fc8000bf05270 */
[----:B------:R-:W-:Y:S02]  /*3e80*/  USEL UR5, URZ, 0x1, UP0 ;  /* 0x00000001ff057887 */ /* 0x000fe40008000000 */
[----:B------:R-:W-:-:S04]  /*3e90*/  USEL UR7, UR7, URZ, UP0 ;  /* 0x000000ff07077287 */ /* 0x000fc80008000000 */
[----:B------:R-:W-:Y:S01]  /*3ea0*/  ULEA UR7, UR7, UR6, 0x3 ;  /* 0x0000000607077291 */ /* 0x000fe2000f8e18ff */
[----:B-1----:R-:W-:-:S04]  /*3eb0*/  LOP3.LUT R3, R2, UR5, RZ, 0x3c, !PT ;  /* 0x0000000502037c12 */ /* 0x002fc8000f8e3cff */
[----:B------:R-:W-:-:S04]  /*3ec0*/  SHF.L.U32 R3, R3, 0x1f, RZ ;  /* 0x0000001f03037819 */ /* 0x000fc800000006ff */
[----:B------:R-:W1:Y:S02]  /*3ed0*/  SYNCS.PHASECHK.TRANS64.TRYWAIT P0, [UR7], R3 ;  /* 0x00000003ff0075a7 */ /* 0x000e640008001107 */
[----:B-1----:R-:W-:Y:S05]  /*3ee0*/  @!P0 BRA `(.L_x_77) ;  /* 0x0000003c00608947 */ /* 0x002fea0003800000 */
.L_x_161:
[----:B------:R-:W-:Y:S01]  /*3ef0*/  NOP ;  /* 0x0000000000007918 */ /* 0x000fe20000000000 */
[----:B-1----:R-:W1:Y:S01]  /*3f00*/  LDS R0, [UR4+0x14] ;  /* 0x00001404ff007984 */ /* 0x002e620008000800 */
[----:B------:R-:W-:Y:S01]  /*3f10*/  ULOP3.LUT UR6, UR19, 0xffff, URZ, 0xc0, !UPT ;  /* 0x0000ffff13067892 */ /* 0x000fe2000f8ec0ff */
[----:B------:R-:W-:Y:S01]  /*3f20*/  UMOV UR8, 0xffff ;  /* 0x0000ffff00087882 */ /* 0x000fe20000000000 */
[----:B------:R-:W-:Y:S02]  /*3f30*/  UMOV UR5, 0x1 ;  /* 0x0000000100057882 */ /* 0x000fe40000000000 */
[----:B------:R-:W-:-:S04]  /*3f40*/  USHF.R.U32.HI UR6, URZ, 0x5, UR6 ;  /* 0x00000005ff067899 */ /* 0x000fc80008011606 */
[----:B------:R-:W-:Y:S02]  /*3f50*/  USHF.L.U32 UR8, UR8, UR6, URZ ;  /* 0x0000000608087299 */ /* 0x000fe400080006ff */
[----:B------:R-:W-:-:S04]  /*3f60*/  USHF.L.U32 UR5, UR5, UR6, URZ ;  /* 0x0000000605057299 */ /* 0x000fc800080006ff */
[----:B-1----:R-:W-:-:S04]  /*3f70*/  LOP3.LUT R0, R0, UR8, RZ, 0xc0, !PT ;  /* 0x0000000800007c12 */ /* 0x002fc8000f8ec0ff */
[----:B------:R-:W-:-:S13]  /*3f80*/  ISETP.NE.AND P0, PT, R0, UR8, PT ;  /* 0x0000000800007c0c */ /* 0x000fda000bf05270 */
[----:B------:R-:W-:Y:S05]  /*3f90*/  @P0 BRA `(.L_x_78) ;  /* 0x0000000000580947 */ /* 0x000fea0003800000 */
[----:B------:R-:W1:Y:S02]  /*3fa0*/  LDS R0, [UR4+0x18] ;  /* 0x00001804ff007984 */ /* 0x000e640008000800 */
[----:B-1----:R-:W-:-:S04]  /*3fb0*/  LOP3.LUT R0, R0, UR5, RZ, 0xc0, !PT ;  /* 0x0000000500007c12 */ /* 0x002fc8000f8ec0ff */
[----:B------:R-:W-:-:S13]  /*3fc0*/  ISETP.NE.AND P0, PT, R0, UR5, PT ;  /* 0x0000000500007c0c */ /* 0x000fda000bf05270 */
[----:B------:R-:W-:Y:S05]  /*3fd0*/  @P0 BRA `(.L_x_79) ;  /* 0x00000000003c0947 */ /* 0x000fea0003800000 */
[----:B------:R-:W1:Y:S01]  /*3fe0*/  S2R R2, SR_LANEID ;  /* 0x0000000000027919 */ /* 0x000e620000000000 */
[----:B------:R-:W-:Y:S01]  /*3ff0*/  ULOP3.LUT UR8, URZ, UR8, URZ, 0x33, !UPT ;  /* 0x00000008ff087292 */ /* 0x000fe2000f8e33ff */
[----:B------:R-:W-:Y:S01]  /*4000*/  LOP3.LUT R4, RZ, UR5, RZ, 0x33, !PT ;  /* 0x00000005ff047c12 */ /* 0x000fe2000f8e33ff */
[----:B------:R-:W-:Y:S02]  /*4010*/  VOTEU.ANY UR7, UPT, PT ;  /* 0x0000000000077886 */ /* 0x000fe400038e0100 */
[----:B------:R-:W-:Y:S01]  /*4020*/  UFLO.U32 UR7, UR7 ;  /* 0x00000007000772bd */ /* 0x000fe200080e0000 */
[----:B------:R-:W2:Y:S01]  /*4030*/  REDUX UR5, R4 ;  /* 0x00000000040573c4 */ /* 0x000ea20000000000 */
[----:B------:R-:W-:-:S06]  /*4040*/  IMAD.U32 R0, RZ, RZ, UR8 ;  /* 0x00000008ff007e24 */ /* 0x000fcc000f8e00ff */
[----:B------:R3:W-:Y:S01]  /*4050*/  UTCATOMSWS.AND URZ, UR8 ;  /* 0x0000000800ff79e3 */ /* 0x0007e20008000000 */
[----:B------:R-:W4:Y:S01]  /*4060*/  REDUX UR6, R0 ;  /* 0x00000000000673c4 */ /* 0x000f220000000000 */
[----:B-1----:R-:W-:Y:S01]  /*4070*/  ISETP.EQ.U32.AND P0, PT, R2, UR7, PT ;  /* 0x0000000702007c0c */ /* 0x002fe2000bf02070 */
[----:B--2---:R-:W-:Y:S01]  /*4080*/  IMAD.U32 R2, RZ, RZ, UR5 ;  /* 0x00000005ff027e24 */ /* 0x004fe2000f8e00ff */
[----:B----4-:R-:W-:-:S11]  /*4090*/  MOV R3, UR6 ;  /* 0x0000000600037c02 */ /* 0x010fd60008000f00 */
[----:B------:R3:W-:Y:S04]  /*40a0*/  @P0 ATOMS.AND RZ, [UR4+0x14], R3 ;  /* 0x00001403ffff098c */ /* 0x0007e8000a800004 */
[----:B------:R3:W-:Y:S01]  /*40b0*/  @P0 ATOMS.AND RZ, [UR4+0x18], R2 ;  /* 0x00001802ffff098c */ /* 0x0007e2000a800004 */
[----:B------:R-:W-:Y:S05]  /*40c0*/  BRA `(.L_x_80) ;  /* 0x0000000000147947 */ /* 0x000fea0003800000 */
.L_x_79:
[----:B------:R-:W-:Y:S02]  /*40d0*/  MOV R2, 0x40f0 ;  /* 0x000040f000027802 */ /* 0x000fe40000000f00 */
[----:B----45:R-:W-:Y:S05]  /*40e0*/  CALL.REL.NOINC `($__internal_0_$__cuda_sm10x_tcgen05_guardrail_trap_col_being_dealloced_not_returned_by_alloc) ;  /* 0x0000003c007c7944 */ /* 0x030fea0003c00000 */
[----:B------:R-:W-:Y:S05]  /*40f0*/  BRA `(.L_x_80) ;  /* 0x0000000000087947 */ /* 0x000fea0003800000 */
.L_x_78:
[----:B------:R-:W-:Y:S02]  /*4100*/  MOV R2, 0x4120 ;  /* 0x0000412000027802 */ /* 0x000fe40000000f00 */
[----:B----45:R-:W-:Y:S05]  /*4110*/  CALL.REL.NOINC `($__internal_2_$__cuda_sm10x_tcgen05_guardrail_trap_unallocated_columns_being_dealloced) ;  /* 0x0000003c00887944 */ /* 0x030fea0003c00000 */
.L_x_80:
[----:B------:R-:W-:Y:S01]  /*4120*/  NOP ;  /* 0x0000000000007918 */ /* 0x000fe20000000000 */
[----:B---3--:R-:W-:Y:S05]  /*4130*/  EXIT ;  /* 0x000000000000794d */ /* 0x008fea0003800000 */
.L_x_62:
[----:B------:R-:W-:-:S09]  /*4140*/  UISETP.NE.OR UP2, UPT, UR8, 0x3, !UP2 ;  /* 0x000000030800788c */ /* 0x000fd2000d745670 */
[----:B------:R-:W-:Y:S05]  /*4150*/  BRA.U UP2, `(.L_x_81) ;  /* 0x0000000902c87547 */ /* 0x000fea000b800000 */
[----:B------:R-:W1:Y:S01]  /*4160*/  LDCU.64 UR6, c[0x0][0x888] ;  /* 0x00011100ff0677ac */ /* 0x000e620008000a00 */
[----:B------:R-:W2:Y:S01]  /*4170*/  LDC R0, c[0x0][0xb30] ;  /* 0x0002cc00ff007b82 */ /* 0x000ea20000000800 */
[----:B------:R-:W-:Y:S01]  /*4180*/  IMAD.MOV.U32 R30, RZ, RZ, 0x1 ;  /* 0x00000001ff1e7424 */ /* 0x000fe200078e00ff */
[----:B------:R-:W-:Y:S01]  /*4190*/  CS2R R28, SRZ ;  /* 0x00000000001c7805 */ /* 0x000fe2000001ff00 */
[----:B------:R-:W4:Y:S01]  /*41a0*/  LDCU.64 UR4, c[0x0][0x890] ;  /* 0x00011200ff0477ac */ /* 0x000f220008000a00 */
[----:B------:R-:W-:Y:S01]  /*41b0*/  IMAD.MOV.U32 R25, RZ, RZ, 0x2000 ;  /* 0x00002000ff197424 */ /* 0x000fe200078e00ff */
[----:B------:R-:W-:-:S03]  /*41c0*/  UMOV UR8, 0x400 ;  /* 0x0000040000087882 */ /* 0x000fc60000000000 */
[----:B------:R-:W3:Y:S01]  /*41d0*/  LDC R19, c[0x0][0x370] ;  /* 0x0000dc00ff137b82 */ /* 0x000ee20000000800 */
[----:B------:R-:W-:-:S07]  /*41e0*/  UPLOP3.LUT UP1, UPT, UPT, UPT, UPT, 0x40, 0x4 ;  /* 0x000000000004789c */ /* 0x000fce0003f2e870 */
[----:B------:R-:W3:Y:S01]  /*41f0*/  LDC R2, c[0x0][0xb0c] ;  /* 0x0002c300ff027b82 */ /* 0x000ee20000000800 */
[----:B-1----:R-:W-:Y:S02]  /*4200*/  UISETP.NE.U32.AND UP2, UPT, UR6, URZ, UPT ;  /* 0x000000ff0600728c */ /* 0x002fe4000bf45070 */
[----:B------:R-:W-:Y:S02]  /*4210*/  ULEA UR6, UR37, UR8, 0x18 ;  /* 0x0000000825067291 */ /* 0x000fe4000f8ec0ff */
[----:B------:R-:W-:Y:S02]  /*4220*/  UISETP.NE.AND.EX UP2, UPT, UR7, URZ, UPT, UP2 ;  /* 0x000000ff0700728c */ /* 0x000fe4000bf45320 */
[----:B------:R-:W-:Y:S01]  /*4230*/  UIADD3 UR7, UPT, UPT, UR6, 0x110, URZ ;  /* 0x0000011006077890 */ /* 0x000fe2000fffe0ff */
[----:B------:R-:W1:Y:S01]  /*4240*/  LDC R18, c[0x0][0xb20] ;  /* 0x0002c800ff127b82 */ /* 0x000e620000000800 */
[----:B----4-:R-:W-:Y:S01]  /*4250*/  UISETP.NE.U32.AND UP3, UPT, UR4, URZ, UPT ;  /* 0x000000ff0400728c */ /* 0x010fe2000bf65070 */
[----:B--2---:R-:W-:Y:S01]  /*4260*/  ISETP.NE.AND P1, PT, R0, 0x1, PT ;  /* 0x000000010000780c */ /* 0x004fe20003f25270 */
[----:B------:R-:W-:-:S02]  /*4270*/  UPRMT UR37, UR37, 0x654, UR7 ;  /* 0x0000065425257896 */ /* 0x000fc40008000007 */
[----:B------:R-:W-:-:S03]  /*4280*/  UISETP.NE.AND.EX UP3, UPT, UR5, URZ, UPT, UP3 ;  /* 0x000000ff0500728c */ /* 0x000fc6000bf65330 */
[----:B------:R-:W2:Y:S08]  /*4290*/  LDC.64 R32, c[0x0][0x348] ;  /* 0x0000d200ff207b82 */ /* 0x000eb00000000a00 */
[----:B------:R-:W4:Y:S08]  /*42a0*/  LDC.64 R16, c[0x0][0xb10] ;  /* 0x0002c400ff107b82 */ /* 0x000f300000000a00 */
[----:B------:R-:W1:Y:S08]  /*42b0*/  LDC.64 R6, c[0x0][0xb18] ;  /* 0x0002c600ff067b82 */ /* 0x000e700000000a00 */
[----:B------:R-:W1:Y:S08]  /*42c0*/  LDC.64 R4, c[0x0][0xb28] ;  /* 0x0002ca00ff047b82 */ /* 0x000e700000000a00 */
[----:B---3--:R-:W1:Y:S02]  /*42d0*/  LDC R24, c[0x0][0x374] ;  /* 0x0000dd00ff187b82 */ /* 0x008e640000000800 */
.L_x_89:
[C---:B------:R-:W-:Y:S02]  /*42e0*/  LEA R0, R29.reuse, UR6, 0x3 ;  /* 0x000000061d007c11 */ /* 0x040fe4000f8e18ff */
[----:B------:R-:W-:Y:S02]  /*42f0*/  SHF.L.U32 R3, R28, 0x1f, RZ ;  /* 0x0000001f1c037819 */ /* 0x000fe400000006ff */
[----:B------:R-:W-:Y:S02]  /*4300*/  LEA R20, R29, UR6, 0x4 ;  /* 0x000000061d147c11 */ /* 0x000fe4000f8e20ff */
[----:B---3--:R-:W3:Y:S02]  /*4310*/  SYNCS.PHASECHK.TRANS64.TRYWAIT P0, [R0+URZ+0x130], R3 ;  /* 0x00013003000075a7 */ /* 0x008ee400080011ff */
[----:B---3--:R-:W-:Y:S05]  /*4320*/  @!P0 BRA `(.L_x_82) ;  /* 0x0000003800688947 */ /* 0x008fea0003800000 */
.L_x_162:
[----:B------:R-:W-:Y:S01]  /*4330*/  ISETP.GE.AND P0, PT, R72, 0x1, PT ;  /* 0x000000014800780c */ /* 0x000fe20003f06270 */
[----:B------:R-:W1:Y:S01]  /*4340*/  LDS.128 R20, [R20+0x1c0] ;  /* 0x0001c00014147984 */ /* 0x000e620000000c00 */
[----:B------:R-:W-:Y:S01]  /*4350*/  ISETP.NE.U32.AND P4, PT, RZ, UR4, PT ;  /* 0x00000004ff007c0c */ /* 0x000fe2000bf85070 */
[----:B---3--:R-:W-:Y:S01]  /*4360*/  VIADD R0, R0, 0x140 ;  /* 0x0000014000007836 */ /* 0x008fe20000000000 */
[----:B------:R-:W-:Y:S02]  /*4370*/  SHF.L.U32 R26, R30, 0x1f, RZ ;  /* 0x0000001f1e1a7819 */ /* 0x000fe400000006ff */
[----:B------:R-:W-:Y:S02]  /*4380*/  ISETP.NE.AND.EX P4, PT, RZ, UR5, PT, P4 ;  /* 0x00000005ff007c0c */ /* 0x000fe4000bf85340 */
[----:B------:R-:W-:Y:S01]  /*4390*/  PRMT R0, RZ, 0x654, R0 ;  /* 0x00000654ff007816 */ /* 0x000fe20000000000 */
[----:B------:R-:W-:Y:S01]  /*43a0*/  @!PT LDS RZ, [RZ] ;  /* 0x00000000fffff984 */ /* 0x000fe20000000800 */
[----:B------:R-:W-:Y:S01]  /*43b0*/  @!PT LDS RZ, [RZ] ;  /* 0x00000000fffff984 */ /* 0x000fe20000000800 */
[----:B------:R-:W-:Y:S01]  /*43c0*/  @!PT LDS RZ, [RZ] ;  /* 0x00000000fffff984 */ /* 0x000fe20000000800 */
[----:B------:R-:W-:Y:S01]  /*43d0*/  @!PT LDS RZ, [RZ] ;  /* 0x00000000fffff984 */ /* 0x000fe20000000800 */
[----:B------:R3:W-:Y:S06]  /*43e0*/  MEMBAR.ALL.CTA ;  /* 0x0000000000007992 */ /* 0x0007ec0000008000 */
[----:B---3--:R-:W3:Y:S02]  /*43f0*/  FENCE.VIEW.ASYNC.S ;  /* 0x00000000000073c6 */ /* 0x008ee40000000000 */
[----:B---3--:R3:W-:Y:S01]  /*4400*/  SYNCS.ARRIVE.TRANS64.RED.A1T0 RZ, [R0+URZ], RZ ;  /* 0x000000ff00ff79a7 */ /* 0x0087e200081004ff */
[----:B-1----:R-:W-:Y:S11]  /*4410*/  LOP3.LUT P3, RZ, R22, 0x1, RZ, 0xc0, !PT ;  /* 0x0000000116ff7812 */ /* 0x002ff6000786c0ff */
[----:B------:R-:W-:Y:S02]  /*4420*/  @!UPT UIADD3 URZ, UPT, UPT, URZ, URZ, URZ ;  /* 0x000000fffffff290 */ /* 0x000fe4000fffe0ff */
[----:B------:R-:W-:Y:S02]  /*4430*/  @P3 MOV R13, R20 ;  /* 0x00000014000d3202 */ /* 0x000fe40000000f00 */
[----:B------:R-:W-:Y:S01]  /*4440*/  @P3 LOP3.LUT R8, R21, 0xffff, RZ, 0xc0, !PT ;  /* 0x0000ffff15083812 */ /* 0x000fe200078ec0ff */
[----:B---3--:R-:W-:Y:S06]  /*4450*/  @!P0 BRA `(.L_x_83) ;  /* 0x0000000000a48947 */ /* 0x008fec0003800000 */
[----:B------:R-:W-:Y:S01]  /*4460*/  IMAD.HI.U32 R31, R24, R7, RZ ;  /* 0x00000007181f7227 */ /* 0x000fe200078e00ff */
[----:B------:R-:W-:Y:S02]  /*4470*/  ISETP.NE.AND P0, PT, R6, 0x1, PT ;  /* 0x000000010600780c */ /* 0x000fe40003f05270 */
[----:B------:R-:W-:Y:S01]  /*4480*/  ISETP.NE.AND P2, PT, R72, 0x1, PT ;  /* 0x000000014800780c */ /* 0x000fe20003f45270 */
[----:B----4-:R-:W-:Y:S01]  /*4490*/  IMAD.HI.U32 R34, R19, R16, RZ ;  /* 0x0000001013227227 */ /* 0x010fe200078e00ff */
[----:B------:R-:W-:Y:S02]  /*44a0*/  SHF.R.U32.HI R31, RZ, R18, R31 ;  /* 0x00000012ff1f7219 */ /* 0x000fe4000001161f */
[----:B------:R-:W-:Y:S01]  /*44b0*/  ISETP.NE.AND P5, PT, R2, 0x1, PT ;  /* 0x000000010200780c */ /* 0x000fe20003fa5270 */
[----:B------:R-:W-:Y:S01]  /*44c0*/  IMAD.HI.U32 R36, R13, R16, RZ ;  /* 0x000000100d247227 */ /* 0x000fe200078e00ff */
[----:B------:R-:W-:Y:S02]  /*44d0*/  SHF.R.U32.HI R34, RZ, R17, R34 ;  /* 0x00000011ff227219 */ /* 0x000fe40000011622 */
[----:B------:R-:W-:Y:S01]  /*44e0*/  SEL R3, R24, R31, !P0 ;  /* 0x0000001f18037207 */ /* 0x000fe20004000000 */
[C---:B------:R-:W-:Y:S01]  /*44f0*/  IMAD.HI.U32 R31, R8.reuse, R7, RZ ;  /* 0x00000007081f7227 */ /* 0x040fe200078e00ff */
[----:B------:R-:W-:Y:S02]  /*4500*/  SEL R11, R19, R34, !P5 ;  /* 0x00000022130b7207 */ /* 0x000fe40006800000 */
[----:B------:R-:W-:Y:S01]  /*4510*/  SHF.R.U32.HI R36, RZ, R17, R36 ;  /* 0x00000011ff247219 */ /* 0x000fe20000011624 */
[----:B------:R-:W-:Y:S01]  /*4520*/  IMAD.HI.U32 R38, R3, R4, RZ ;  /* 0x0000000403267227 */ /* 0x000fe200078e00ff */
[----:B------:R-:W-:Y:S03]  /*4530*/  SHF.R.U32.HI R31, RZ, R18, R31 ;  /* 0x00000012ff1f7219 */ /* 0x000fe6000001161f */
[----:B------:R-:W-:Y:S01]  /*4540*/  IMAD.HI.U32 R34, R11, R4, RZ ;  /* 0x000000040b227227 */ /* 0x000fe200078e00ff */
[----:B------:R-:W-:Y:S02]  /*4550*/  @P2 SHF.R.U32.HI R3, RZ, R5, R38 ;  /* 0x00000005ff032219 */ /* 0x000fe40000011626 */
[----:B------:R-:W-:Y:S02]  /*4560*/  SEL R9, R8, R31, !P0 ;  /* 0x0000001f08097207 */ /* 0x000fe40004000000 */
[----:B------:R-:W-:Y:S01]  /*4570*/  @P2 SHF.R.U32.HI R11, RZ, R5, R34 ;  /* 0x00000005ff0b2219 */ /* 0x000fe20000011622 */
[C---:B------:R-:W-:Y:S01]  /*4580*/  IMAD R10, R72.reuse, R3, RZ ;  /* 0x00000003480a7224 */ /* 0x040fe200078e02ff */
[----:B------:R-:W-:Y:S01]  /*4590*/  SEL R3, R13, R36, !P5 ;  /* 0x000000240d037207 */ /* 0x000fe20006800000 */
[C---:B------:R-:W-:Y:S03]  /*45a0*/  IMAD.HI.U32 R14, R9.reuse, R4, RZ ;  /* 0x00000004090e7227 */ /* 0x040fe600078e00ff */
[----:B------:R-:W-:Y:S01]  /*45b0*/  ISETP.GE.AND P0, PT, R9, R10, PT ;  /* 0x0000000a0900720c */ /* 0x000fe20003f06270 */
[C---:B------:R-:W-:Y:S01]  /*45c0*/  IMAD R12, R72.reuse, R11, RZ ;  /* 0x0000000b480c7224 */ /* 0x040fe200078e02ff */
[-C--:B------:R-:W-:Y:S04]  /*45d0*/  SHF.R.U32.HI R14, RZ, R5.reuse, R14 ;  /* 0x00000005ff0e7219 */ /* 0x080fe8000001160e */
[----:B------:R-:W-:Y:S02]  /*45e0*/  ISETP.GE.OR P0, PT, R3, R12, P0 ;  /* 0x0000000c0300720c */ /* 0x000fe40000706670 */
[----:B------:R-:W-:Y:S05]  /*45f0*/  SEL R15, R9, R14, !P2 ;  /* 0x0000000e090f7207 */ /* 0x000fea0005000000 */
[----:B------:R-:W-:Y:S04]  /*4600*/  IMAD.MOV R14, RZ, RZ, -R15 ;  /* 0x000000ffff0e7224 */ /* 0x000fe800078e0a0f */
[----:B------:R-:W-:Y:S02]  /*4610*/  IMAD R14, R72, R14, R9 ;  /* 0x0000000e480e7224 */ /* 0x000fe400078e0209 */
[C---:B------:R-:W-:Y:S05]  /*4620*/  @!P0 IMAD.HI.U32 R10, R3.reuse, R4, RZ ;  /* 0x00000004030a8227 */ /* 0x040fea00078e00ff */
[----:B------:R-:W-:Y:S04]  /*4630*/  @!P0 SHF.R.U32.HI R10, RZ, R5, R10 ;  /* 0x00000005ff0a8219 */ /* 0x000fe8000001160a */
[----:B------:R-:W-:Y:S01]  /*4640*/  @!P0 SEL R0, R3, R10, !P2 ;  /* 0x0000000a03008207 */ /* 0x000fe20005000000 */
[----:B------:R-:W-:Y:S03]  /*4650*/  IMAD.MOV R10, RZ, RZ, -R3 ;  /* 0x000000ffff0a7224 */ /* 0x000fe600078e0a03 */
[----:B------:R-:W-:Y:S01]  /*4660*/  @!P0 IADD3 R15, PT, PT, R15, -R0, RZ ;  /* 0x800000000f0f8210 */ /* 0x000fe20007ffe0ff */
[----:B------:R-:W-:Y:S01]  /*4670*/  @!P0 IMAD R0, R11, R14, R0 ;  /* 0x0000000e0b008224 */ /* 0x000fe200078e0200 */
[----:B------:R-:W-:Y:S01]  /*4680*/  IADD3 R11, PT, PT, -R9, RZ, RZ ;  /* 0x000000ff090b7210 */ /* 0x000fe20007ffe1ff */
[----:B------:R-:W-:Y:S02]  /*4690*/  IMAD R13, R2, R10, R13 ;  /* 0x0000000a020d7224 */ /* 0x000fe400078e020d */
[----:B------:R-:W-:Y:S02]  /*46a0*/  @!P0 IMAD R9, R15, R72, R3 ;  /* 0x000000480f098224 */ /* 0x000fe400078e0203 */
[----:B------:R-:W-:Y:S02]  /*46b0*/  @!P0 IMAD.MOV.U32 R3, RZ, RZ, R0 ;  /* 0x000000ffff038224 */ /* 0x000fe400078e0000 */
[----:B------:R-:W-:Y:S02]  /*46c0*/  IMAD R8, R6, R11, R8 ;  /* 0x0000000b06087224 */ /* 0x000fe400078e0208 */
[----:B------:R-:W-:Y:S02]  /*46d0*/  IMAD R13, R3, R2, R13 ;  /* 0x00000002030d7224 */ /* 0x000fe400078e020d */
[----:B------:R-:W-:Y:S02]  /*46e0*/  IMAD R8, R9, R6, R8 ;  /* 0x0000000609087224 */ /* 0x000fe400078e0208 */
.L_x_83:
[----:B------:R-:W-:Y:S05]  /*46f0*/  BRA.U UP1, `(.L_x_84) ;  /* 0x0000000101107547 */ /* 0x000fea000b800000 */
[----:B------:R-:W-:Y:S04]  /*4700*/  MOV R0, UR13 ;  /* 0x0000000d00007c02 */ /* 0x000fe80008000f00 */
[----:B------:R-:W-:Y:S04]  /*4710*/  SHF.L.U32 R3, R0, 0x1f, RZ ;  /* 0x0000001f00037819 */ /* 0x000fe800000006ff */
[----:B------:R-:W1:Y:S02]  /*4720*/  SYNCS.PHASECHK.TRANS64.TRYWAIT P0, [UR6+0x128], R3 ;  /* 0x00012803ff0075a7 */ /* 0x000e640008001106 */
[----:B-1----:R-:W-:Y:S05]  /*4730*/  @!P0 BRA `(.L_x_85) ;  /* 0x0000003400788947 */ /* 0x002fea0003800000 */
.L_x_84:
[----:B------:R-:W-:Y:S05]  /*4740*/  BRA.U !UP3, `(.L_x_86) ;  /* 0x000000010b347547 */ /* 0x000fea000b800000 */
[----:B------:R-:W-:Y:S01]  /*4750*/  UPLOP3.LUT UP0, UPT, UPT, UPT, UP2, 0x80, 0x8 ;  /* 0x000000000008789c */ /* 0x000fe20003f0f020 */
[----:B-1----:R-:W-:Y:S02]  /*4760*/  HFMA2 R0, -RZ, RZ, 0, 5.9604644775390625e-08 ;  /* 0x00000001ff007431 */ /* 0x002fe400000001ff */
[----:B------:R-:W-:Y:S03]  /*4770*/  IMAD.MOV.U32 R164, RZ, RZ, 0x1 ;  /* 0x00000001ffa47424 */ /* 0x000fe600078e00ff */
[----:B------:R-:W-:Y:S05]  /*4780*/  PLOP3.LUT P0, PT, PT, PT, UP0, 0x80, 0x8 ;  /* 0x000000000008781c */ /* 0x000fea0003f0f008 */
[----:B------:R-:W1:Y:S01]  /*4790*/  @UP0 LDCU.64 UR8, c[0x0][0x888] ;  /* 0x00011100ff0807ac */ /* 0x000e620008000a00 */
[----:B------:R-:W-:Y:S07]  /*47a0*/  @UP0 UIMAD UR7, UR36, UR4, URZ ;  /* 0x00000004240702a4 */ /* 0x000fee000f8e02ff */
[----:B------:R-:W-:Y:S01]  /*47b0*/  @!P0 PRMT R164, R0, 0x7610, R164 ;  /* 0x0000761000a48816 */ /* 0x000fe200000000a4 */
[----:B-1----:R-:W-:Y:S03]  /*47c0*/  @UP0 UIMAD.WIDE UR8, UR7, 0x4, UR8 ;  /* 0x00000004070808a5 */ /* 0x002fe6000f8e0208 */
[----:B------:R-:W1:Y:S03]  /*47d0*/  @!UP0 LDCU UR7, c[0x0][0x880] ;  /* 0x00011000ff0787ac */ /* 0x000e660008000800 */
[----:B------:R-:W-:Y:S01]  /*47e0*/  IMAD.U32 R10, RZ, RZ, UR8 ;  /* 0x00000008ff0a7e24 */ /* 0x000fe2000f8e00ff */
[----:B------:R-:W-:Y:S05]  /*47f0*/  MOV R11, UR9 ;  /* 0x00000009000b7c02 */ /* 0x000fea0008000f00 */
[----:B-----5:R3:W5:Y:S02]  /*4800*/  @P0 LDG.E R81, desc[UR40][R10.64] ;  /* 0x000000280a510981 */ /* 0x020764000c1e1900 */
[----:B-1-3--:R-:W-:Y:S07]  /*4810*/  @!P0 IMAD.U32 R81, RZ, RZ, UR7 ;  /* 0x00000007ff518e24 */ /* 0x00afee000f8e00ff */
.L_x_86:
[----:B-----5:R-:W-:Y:S01]  /*4820*/  @!P4 FSETP.EQ.AND P5, PT, R81, RZ, PT ;  /* 0x000000ff5100c20b */ /* 0x020fe20003fa2000 */
[----:B------:R-:W-:Y:S01]  /*4830*/  @!UPT UIADD3 URZ, UPT, UPT, URZ, URZ, URZ ;  /* 0x000000fffffff290 */ /* 0x000fe2000fffe0ff */
[----:B------:R-:W-:Y:S11]  /*4840*/  @!P4 BRA `(.L_x_87) ;  /* 0x000000000014c947 */ /* 0x000ff60003800000 */
[----:B------:R-:W-:Y:S02]  /*4850*/  LOP3.LUT P0, RZ, R164, 0xff, RZ, 0xc0, !PT ;  /* 0x000000ffa4ff7812 */ /* 0x000fe4000780c0ff */
[----:B------:R-:W-:Y:S04]  /*4860*/  PLOP3.LUT P5, PT, PT, PT, UP0, 0x80, 0x8 ;  /* 0x000000000008781c */ /* 0x000fe80003faf008 */
[----:B------:R-:W-:Y:S07]  /*4870*/  PLOP3.LUT P5, PT, P5, PT, PT, 0x8, 0x80 ;  /* 0x000000000080781c */ /* 0x000fee0002fae170 */
[----:B------:R-:W-:Y:S11]  /*4880*/  @P0 FSETP.EQ.AND P5, PT, R81, RZ, PT ;  /* 0x000000ff5100020b */ /* 0x000ff60003fa2000 */
[----:B------:R-:W-:Y:S02]  /*4890*/  @!UPT UIADD3 URZ, UPT, UPT, URZ, URZ, URZ ;  /* 0x000000fffffff290 */ /* 0x000fe4000fffe0ff */
.L_x_87:
[----:B------:R-:W3:Y:S01]  /*48a0*/  SYNCS.PHASECHK.TRANS64.TRYWAIT P4, [UR6+0x118], R26 ;  /* 0x0001181aff0075a7 */ /* 0x000ee20008081106 */
[----:B------:R-:W-:Y:S01]  /*48b0*/  @P3 SHF.R.U32.HI R27, RZ, 0x10, R21 ;  /* 0x00000010ff1b3819 */ /* 0x000fe20000011615 */
[----:B------:R-:W-:Y:S01]  /*48c0*/  VIADD R29, R29, 0x1 ;  /* 0x000000011d1d7836 */ /* 0x000fe20000000000 */
[----:B------:R-:W5:Y:S08]  /*48d0*/  LDC.64 R14, c[0x0][0xb10] ;  /* 0x0002c400ff0e7b82 */ /* 0x000f700000000a00 */
[----:B------:R-:W2:Y:S08]  /*48e0*/  LDC.64 R10, c[0x0][0xb18] ;  /* 0x0002c600ff0a7b82 */ /* 0x000eb00000000a00 */
[----:B-1----:R-:W1:Y:S08]  /*48f0*/  @!P1 LDC R0, c[0x0][0xb20] ;  /* 0x0002c800ff009b82 */ /* 0x002e700000000800 */
[----:B------:R-:W4:Y:S01]  /*4900*/  @!P1 LDC R3, c[0x0][0xb0c] ;  /* 0x0002c300ff039b82 */ /* 0x000f220000000800 */
[----:B-----5:R-:W-:Y:S05]  /*4910*/  @!P1 IMAD.HI.U32 R14, R13, R14, RZ ;  /* 0x0000000e0d0e9227 */ /* 0x020fea00078e00ff */
[----:B------:R-:W-:Y:S01]  /*4920*/  @!P1 SHF.R.U32.HI R14, RZ, R15, R14 ;  /* 0x0000000fff0e9219 */ /* 0x000fe2000001160e */
[----:B--2---:R-:W-:Y:S01]  /*4930*/  @!P1 IMAD.HI.U32 R11, R8, R11, RZ ;  /* 0x0000000b080b9227 */ /* 0x004fe200078e00ff */
[----:B------:R-:W-:Y:S04]  /*4940*/  @!P1 ISETP.NE.AND P0, PT, R10, 0x1, PT ;  /* 0x000000010a00980c */ /* 0x000fe80003f05270 */
[----:B-1----:R-:W-:Y:S02]  /*4950*/  @!P1 SHF.R.U32.HI R9, RZ, R0, R11 ;  /* 0x00000000ff099219 */ /* 0x002fe4000001160b */
[----:B----4-:R-:W-:Y:S02]  /*4960*/  @!P1 ISETP.NE.AND P2, PT, R3, 0x1, PT ;  /* 0x000000010300980c */ /* 0x010fe40003f45270 */
[----:B------:R-:W-:Y:S02]  /*4970*/  @!P1 SEL R9, R8, R9, !P0 ;  /* 0x0000000908099207 */ /* 0x000fe40004000000 */
[----:B------:R-:W-:Y:S02]  /*4980*/  ELECT P0, URZ, PT ;  /* 0x0000000000ff782f */ /* 0x000fe40003800000 */
[----:B------:R-:W-:Y:S05]  /*4990*/  @!P1 SEL R14, R13, R14, !P2 ;  /* 0x0000000e0d0e9207 */ /* 0x000fea0005000000 */
[----:B------:R-:W-:Y:S02]  /*49a0*/  @!P1 IMAD.IADD R0, R9, 0x1, -R14 ;  /* 0x0000000109009824 */ /* 0x000fe400078e0a0e */
[----:B------:R-:W-:Y:S02]  /*49b0*/  @!P1 IMAD.IADD R9, R14, 0x1, -R9 ;  /* 0x000000010e099824 */ /* 0x000fe400078e0a09 */
[----:B------:R-:W-:Y:S02]  /*49c0*/  @!P1 IMAD R13, R0, R3, R13 ;  /* 0x00000003000d9224 */ /* 0x000fe400078e020d */
[----:B------:R-:W-:Y:S01]  /*49d0*/  @!P1 IMAD R8, R9, R10, R8 ;  /* 0x0000000a09089224 */ /* 0x000fe200078e0208 */
[----:B---3--:R-:W-:Y:S06]  /*49e0*/  @!P4 BRA `(.L_x_88) ;  /* 0x0000003000e4c947 */ /* 0x008fec0003800000 */
.L_x_165:
[----:B------:R-:W-:Y:S01]  /*49f0*/  PLOP3.LUT P5, PT, P5, P0, PT, 0xf2, 0x2f ;  /* 0x00000000002f781c */ /* 0x000fe20002fa1e72 */
[----:B------:R-:W-:Y:S01]  /*4a00*/  UMOV UR14, 0x0 ;  /* 0x00000000000e7882 */ /* 0x000fe20000000000 */
[----:B------:R-:W-:Y:S01]  /*4a10*/  LOP3.LUT R30, R30, 0x1, RZ, 0x3c, !PT ;  /* 0x000000011e1e7812 */ /* 0x000fe200078e3cff */
[----:B------:R-:W-:Y:S01]  /*4a20*/  UMOV UR15, 0x10000000 ;  /* 0x10000000000f7882 */ /* 0x000fe20000000000 */
[----:B------:R-:W-:Y:S01]  /*4a30*/  UMOV UR12, UR36 ;  /* 0x00000024000c7c82 */ /* 0x000fe20008000000 */
[----:B------:R-:W-:Y:S08]  /*4a40*/  @P3 R2UR UR36, R27 ;  /* 0x000000001b2432ca */ /* 0x000ff000000e0000 */
[----:B-1----:R-:W-:Y:S01]  /*4a50*/  @!P5 IADD3 R3, P0, PT, R32, 0x580, RZ ;  /* 0x000005802003d810 */ /* 0x002fe20007f1e0ff */
[----:B------:R-:W-:Y:S01]  /*4a60*/  @!P5 IMAD.SHL.U32 R155, R155, 0x40, RZ ;  /* 0x000000409b9bd824 */ /* 0x000fe200078e00ff */
[----:B------:R-:W-:Y:S01]  /*4a70*/  VOTEU.ALL UP1, P5 ;  /* 0x0000000000ff7886 */ /* 0x000fe20002820000 */
[----:B------:R-:W-:Y:S01]  /*4a80*/  @!P5 IMAD.SHL.U32 R165, R165, 0x80, RZ ;  /* 0x00000080a5a5d824 */ /* 0x000fe200078e00ff */
[----:B------:R-:W-:Y:S01]  /*4a90*/  @!P5 R2UR UR8, R3 ;  /* 0x000000000308d2ca */ /* 0x000fe200000e0000 */
[----:B------:R-:W-:Y:S01]  /*4aa0*/  @!P5 IMAD.X R0, RZ, RZ, R33, P0 ;  /* 0x000000ffff00d224 */ /* 0x000fe200000e0621 */
[----:B------:R-:W-:Y:S01]  /*4ab0*/  @!P5 R2UR UR10, R155 ;  /* 0x000000009b0ad2ca */ /* 0x000fe200000e0000 */
[----:B------:R-:W-:Y:S01]  /*4ac0*/  @!UP1 UIADD3 UR9, UPT, UPT, UR6, 0x110, URZ ;  /* 0x0000011006099890 */ /* 0x000fe2000fffe0ff */
[----:B------:R-:W-:Y:S01]  /*4ad0*/  @!P5 R2UR UR11, R165 ;  /* 0x00000000a50bd2ca */ /* 0x000fe200000e0000 */
[----:B------:R-:W-:Y:S01]  /*4ae0*/  IMAD.IADD R155, R8, 0x1, R143 ;  /* 0x00000001089b7824 */ /* 0x000fe200078e028f */
[----:B------:R-:W-:Y:S01]  /*4af0*/  @!P5 R2UR UR7, R0 ;  /* 0x000000000007d2ca */ /* 0x000fe200000e0000 */
[----:B------:R-:W-:Y:S01]  /*4b00*/  IMAD.IADD R165, R13, 0x1, R154 ;  /* 0x000000010da57824 */ /* 0x000fe200078e029a */
[C---:B------:R-:W-:Y:S04]  /*4b10*/  ISETP.NE.AND P0, PT, R29.reuse, 0x2, PT ;  /* 0x000000021d00780c */ /* 0x040fe80003f05270 */
[----:B------:R-:W-:Y:S01]  /*4b20*/  SEL R3, RZ, 0x1, P0 ;  /* 0x00000001ff037807 */ /* 0x000fe20000000000 */
[----:B------:R-:W-:Y:S01]  /*4b30*/  IMAD.U32 R10, RZ, RZ, UR8 ;  /* 0x00000008ff0a7e24 */ /* 0x000fe2000f8e00ff */
[----:B------:R-:W-:Y:S01]  /*4b40*/  @!UP1 UIADD3 UR8, UPT, UPT, UR6, 0x200, URZ ;  /* 0x0000020006089890 */ /* 0x000fe2000fffe0ff */
[----:B------:R-:W-:Y:S01]  /*4b50*/  SEL R29, R29, RZ, P0 ;  /* 0x000000ff1d1d7207 */ /* 0x000fe20000000000 */
[----:B------:R-:W-:Y:S01]  /*4b60*/  VOTEU.ALL UP1, P5 ;  /* 0x0000000000ff7886 */ /* 0x000fe20002820000 */
[----:B------:R-:W-:Y:S02]  /*4b70*/  LOP3.LUT R28, R28, R3, RZ, 0x3c, !PT ;  /* 0x000000031c1c7212 */ /* 0x000fe400078e3cff */
[----:B------:R-:W-:Y:S01]  /*4b80*/  IMAD.U32 R11, RZ, RZ, UR7 ;  /* 0x00000007ff0b7e24 */ /* 0x000fe2000f8e00ff */
[----:B------:R-:W-:Y:S04]  /*4b90*/  @!P5 R2UR UR16, R10 ;  /* 0x000000000a10d2ca */ /* 0x000fe800000e0000 */
[----:B------:R-:W-:Y:S11]  /*4ba0*/  @!P5 R2UR UR17, R11 ;  /* 0x000000000b11d2ca */ /* 0x000ff600000e0000 */
[----:B------:R-:W-:Y:S02]  /*4bb0*/  @!UPT UIADD3 URZ, UPT, UPT, URZ, URZ, URZ ;  /* 0x000000fffffff290 */ /* 0x000fe4000fffe0ff */
[----:B------:R3:W-:Y:S01]  /*4bc0*/  @!UP1 UTMALDG.3D [UR8], [UR16], desc[UR14] ;  /* 0x00000e08100095b4 */ /* 0x0007e20008011000 */
[----:B------:R3:W-:Y:S01]  /*4bd0*/  @!P5 SYNCS.ARRIVE.TRANS64.RED.A0TR RZ, [UR6+0x110], R25 ;  /* 0x00011019ffffd9a7 */ /* 0x0007e20008300406 */
[----:B------:R-:W-:Y:S01]  /*4be0*/  UPLOP3.LUT UP1, UPT, UPT, UPT, UPT, 0x80, 0x8 ;  /* 0x000000000008789c */ /* 0x000fe20003f2f070 */
[----:B------:R-:W-:Y:S01]  /*4bf0*/  SYNCS.ARRIVE.TRANS64.RED.A1T0 RZ, [UR37], RZ ;  /* 0x000000ffffff79a7 */ /* 0x000fe20008100425 */
[----:B------:R-:W-:Y:S09]  /*4c00*/  @P3 BRA `(.L_x_89) ;  /* 0xfffffff400b43947 */ /* 0x000ff2000383ffff */
[----:B------:R-:W-:Y:S07]  /*4c10*/  MOV R0, UR6 ;  /* 0x0000000600007c02 */ /* 0x000fee0008000f00 */
.L_x_90:
[----:B-1----:R-:W-:-:S04]  /*4c20*/  SHF.L.U32 R3, R30, 0x1f, RZ ;  /* 0x0000001f1e037819 */ /* 0x002fc800000006ff */
[----:B------:R1:W2:Y:S03]  /*4c30*/  SYNCS.PHASECHK.TRANS64.TRYWAIT P0, [R0+URZ+0x118], R3 ;  /* 0x00011803000075a7 */ /* 0x0002a600080011ff */
[----:B--2---:R-:W-:Y:S05]  /*4c40*/  @!P0 NANOSLEEP.SYNCS 0x989680 ;  /* 0x009896800000895d */ /* 0x004fea0003900000 */
[----:B------:R-:W2:Y:S02]  /*4c50*/  @!P0 SYNCS.PHASECHK.TRANS64 P0, [R0+URZ+0x118], R3 ;  /* 0x00011803000085a7 */ /* 0x000ea400080010ff */
[----:B--23--:R-:W-:Y:S05]  /*4c60*/  @P0 EXIT ;  /* 0x000000000000094d */ /* 0x00cfea0003800000 */
[----:B------:R-:W-:Y:S05]  /*4c70*/  BRA `(.L_x_90) ;  /* 0xfffffffc00e87947 */ /* 0x000fea000383ffff */
.L_x_81:
[----:B------:R-:W-:-:S06]  /*4c80*/  UISETP.GE.AND UP1, UPT, UR8, 0x4, UPT ;  /* 0x000000040800788c */ /* 0x000fcc000bf26270 */
[----:B------:R-:W-:-:S13]  /*4c90*/  PLOP3.LUT P0, PT, PT, PT, UP1, 0x80, 0x8 ;  /* 0x000000000008781c */ /* 0x000fda0003f0f018 */
[----:B------:R-:W-:Y:S05]  /*4ca0*/  @!P0 EXIT ;  /* 0x000000000000894d */ /* 0x000fea0003800000 */
[----:B------:R-:W-:Y:S01]  /*4cb0*/  BAR.SYNC.DEFER_BLOCKING 0x6, 0xa0 ;  /* 0x0182800000007b1d */ /* 0x000fe20000010000 */
[C---:B------:R-:W-:Y:S02]  /*4cc0*/  IMAD.SHL.U32 R3, R166.reuse, 0x40, RZ ;  /* 0x00000040a6037824 */ /* 0x040fe400078e00ff */
[----:B------:R-:W-:Y:S02]  /*4cd0*/  HFMA2 R76, -RZ, RZ, 0, 0 ;  /* 0x00000000ff4c7431 */ /* 0x000fe400000001ff */
[C---:B------:R-:W-:Y:S01]  /*4ce0*/  IMAD.SHL.U32 R168, R166.reuse, 0x8, RZ ;  /* 0x00000008a6a87824 */ /* 0x040fe200078e00ff */
[----:B------:R-:W-:Y:S01]  /*4cf0*/  CS2R R174, SRZ ;  /* 0x0000000000ae7805 */ /* 0x000fe2000001ff00 */
[----:B------:R-:W-:Y:S01]  /*4d00*/  IMAD.U32 R79, R166, 0x10000, RZ ;  /* 0x00010000a64f7824 */ /* 0x000fe200078e00ff */
[----:B------:R-:W-:Y:S01]  /*4d10*/  UMOV UR43, 0x400 ;  /* 0x00000400002b7882 */ /* 0x000fe20000000000 */
[----:B------:R-:W-:Y:S01]  /*4d20*/  LOP3.LUT R5, R3, 0x180, RZ, 0xc0, !PT ;  /* 0x0000018003057812 */ /* 0x000fe200078ec0ff */
[----:B------:R-:W-:Y:S01]  /*4d30*/  ULEA UR43, UR37, UR43, 0x18 ;  /* 0x0000002b252b7291 */ /* 0x000fe2000f8ec0ff */
[----:B------:R-:W1:Y:S01]  /*4d40*/  LDC R167, c[0x0][0x370] ;  /* 0x0000dc00ffa77b82 */ /* 0x000e620000000800 */
[----:B------:R-:W-:Y:S01]  /*4d50*/  LOP3.LUT R79, R79, 0x600000, RZ, 0xc0, !PT ;  /* 0x006000004f4f7812 */ /* 0x000fe200078ec0ff */
[----:B------:R-:W-:Y:S01]  /*4d60*/  IMAD.MOV.U32 R181, RZ, RZ, RZ ;  /* 0x000000ffffb57224 */ /* 0x000fe200078e00ff */
[----:B------:R-:W-:Y:S01]  /*4d70*/  LOP3.LUT R168, R5, 0x30, R168, 0xf8, !PT ;  /* 0x0000003005a87812 */ /* 0x000fe200078ef8a8 */
[----:B------:R-:W-:Y:S01]  /*4d80*/  UIADD3 UR4, UPT, UPT, UR43, 0x2200, URZ ;  /* 0x000022002b047890 */ /* 0x000fe2000fffe0ff */
[----:B------:R-:W-:Y:S01]  /*4d90*/  IMAD.MOV.U32 R173, RZ, RZ, RZ ;  /* 0x000000ffffad7224 */ /* 0x000fe200078e00ff */
[----:B------:R-:W2:Y:S01]  /*4da0*/  LDCU.64 UR46, c[0x0][0x348] ;  /* 0x00006900ff2e77ac */ /* 0x000ea20008000a00 */
[----:B------:R-:W-:Y:S01]  /*4db0*/  LOP3.LUT R168, R168, 0x1e40, R3, 0xf8, !PT ;  /* 0x00001e40a8a87812 */ /* 0x000fe200078ef803 */
[----:B------:R-:W4:Y:S01]  /*4dc0*/  LDC R74, c[0x0][0xb0c] ;  /* 0x0002c300ff4a7b82 */ /* 0x000f220000000800 */
[----:B------:R-:W-:Y:S01]  /*4dd0*/  IMAD.SHL.U32 R3, R166, 0x10, RZ ;  /* 0x00000010a6037824 */ /* 0x000fe200078e00ff */
[----:B------:R-:W-:Y:S01]  /*4de0*/  MOV R179, UR4 ;  /* 0x0000000400b37c02 */ /* 0x000fe20008000f00 */
[----:B------:R-:W1:Y:S03]  /*4df0*/  LDCU.64 UR38, c[0x0][0x888] ;  /* 0x00011100ff2677ac */ /* 0x000e660008000a00 */
[C---:B------:R-:W-:Y:S01]  /*4e00*/  LOP3.LUT R5, R3.reuse, 0x20, RZ, 0xc0, !PT ;  /* 0x0000002003057812 */ /* 0x040fe200078ec0ff */
[----:B------:R-:W3:Y:S01]  /*4e10*/  LDS R0, [UR43+0x1e0] ;  /* 0x0001e02bff007984 */ /* 0x000ee20008000800 */
[----:B------:R-:W1:Y:S01]  /*4e20*/  LDC R170, c[0x0][0xb20] ;  /* 0x0002c800ffaa7b82 */ /* 0x000e620000000800 */
[----:B------:R-:W-:Y:S01]  /*4e30*/  LOP3.LUT R3, R3, 0x40, RZ, 0xc0, !PT ;  /* 0x0000004003037812 */ /* 0x000fe200078ec0ff */
[----:B------:R-:W-:-:S06]  /*4e40*/  UIADD3 UR42, UPT, UPT, UR43, 0x200, URZ ;  /* 0x000002002b2a7890 */ /* 0x000fcc000fffe0ff */
[----:B------:R-:W1:Y:S08]  /*4e50*/  LDC R73, c[0x0][0xb30] ;  /* 0x0002cc00ff497b82 */ /* 0x000e700000000800 */
[----:B------:R-:W1:Y:S08]  /*4e60*/  LDC.64 R152, c[0x0][0xb10] ;  /* 0x0002c400ff987b82 */ /* 0x000e700000000a00 */
[----:B------:R-:W1:Y:S08]  /*4e70*/  LDC.64 R70, c[0x0][0xb18] ;  /* 0x0002c600ff467b82 */ /* 0x000e700000000a00 */
[----:B------:R-:W1:Y:S01]  /*4e80*/  LDC.64 R148, c[0x0][0x888] ;  /* 0x00022200ff947b82 */ /* 0x000e620000000a00 */
[----:B---3--:R-:W-:-:S07]  /*4e90*/  IMAD.IADD R79, R0, 0x1, R79 ;  /* 0x00000001004f7824 */ /* 0x008fce00078e024f */
[----:B------:R-:W3:Y:S01]  /*4ea0*/  LDC.64 R68, c[0x0][0xb28] ;  /* 0x0002ca00ff447b82 */ /* 0x000ee20000000a00 */
[----:B------:R-:W-:-:S05]  /*4eb0*/  VIADD R0, R168, UR43 ;  /* 0x0000002ba8007c36 */ /* 0x000fca0008000000 */
[--C-:B------:R-:W-:Y:S02]  /*4ec0*/  IADD3 R178, PT, PT, -R5, 0x200, R0.reuse ;  /* 0x0000020005b27810 */ /* 0x100fe40007ffe100 */
[----:B------:R-:W1:Y:S01]  /*4ed0*/  LDC.64 R150, c[0x0][0x890] ;  /* 0x00022400ff967b82 */ /* 0x000e620000000a00 */
[----:B------:R-:W-:Y:S02]  /*4ee0*/  IADD3 R177, PT, PT, -R3, 0x200, R0 ;  /* 0x0000020003b17810 */ /* 0x000fe40007ffe100 */
[----:B------:R-:W-:-:S05]  /*4ef0*/  IMAD.IADD R176, R178, 0x1, -R3 ;  /* 0x00000001b2b07824 */ /* 0x000fca00078e0a03 */
[----:B------:R-:W1:Y:S08]  /*4f00*/  LDC.64 R146, c[0x0][0x8b0] ;  /* 0x00022c00ff927b82 */ /* 0x000e700000000a00 */
[----:B------:R-:W1:Y:S08]  /*4f10*/  LDC.64 R144, c[0x0][0x8a8] ;  /* 0x00022a00ff907b82 */ /* 0x000e700000000a00 */
[----:B--2-4-:R-:W1:Y:S02]  /*4f20*/  LDC R172, c[0x0][0x374] ;  /* 0x0000dd00ffac7b82 */ /* 0x014e640000000800 */
.L_x_108:
[C---:B------:R-:W-:Y:S02]  /*4f30*/  LEA R0, R181.reuse, UR43, 0x3 ;  /* 0x0000002bb5007c11 */ /* 0x040fe4000f8e18ff */
[----:B------:R-:W-:Y:S02]  /*4f40*/  SHF.L.U32 R3, R174, 0x1f, RZ ;  /* 0x0000001fae037819 */ /* 0x000fe400000006ff */
[----:B------:R-:W-:Y:S02]  /*4f50*/  LEA R16, R181, UR43, 0x4 ;  /* 0x0000002bb5107c11 */ /* 0x000fe4000f8e20ff */
[----:B--2---:R-:W2:Y:S02]  /*4f60*/  SYNCS.PHASECHK.TRANS64.TRYWAIT P0, [R0+URZ+0x130], R3 ;  /* 0x00013003000075a7 */ /* 0x004ea400080011ff */
[----:B-12---:R-:W-:Y:S05]  /*4f70*/  @!P0 BRA `(.L_x_91) ;  /* 0x0000002c00988947 */ /* 0x006fea0003800000 */
.L_x_166:
[----:B------:R-:W4:Y:S01]  /*4f80*/  LDC.64 R12, c[0x0][0xb10] ;  /* 0x0002c400ff0c7b82 */ /* 0x000f220000000a00 */
[----:B------:R-:W3:Y:S01]  /*4f90*/  LDS.128 R16, [R16+0x1c0] ;  /* 0x0001c00010107984 */ /* 0x000ee20000000c00 */
[----:B-1----:R-:W-:Y:S01]  /*4fa0*/  ISETP.NE.AND P1, PT, R73, 0x1, PT ;  /* 0x000000014900780c */ /* 0x002fe20003f25270 */
[----:B--2---:R-:W-:Y:S01]  /*4fb0*/  VIADD R0, R0, 0x140 ;  /* 0x0000014000007836 */ /* 0x004fe20000000000 */
[----:B------:R-:W-:Y:S04]  /*4fc0*/  ISETP.GE.AND P0, PT, R72, 0x1, PT ;  /* 0x000000014800780c */ /* 0x000fe80003f06270 */
[----:B------:R-:W1:Y:S01]  /*4fd0*/  LDC.64 R10, c[0x0][0xb18] ;  /* 0x0002c600ff0a7b82 */ /* 0x000e620000000a00 */
[----:B------:R-:W-:Y:S01]  /*4fe0*/  PRMT R0, RZ, 0x654, R0 ;  /* 0x00000654ff007816 */ /* 0x000fe20000000000 */
[----:B------:R-:W-:Y:S01]  /*4ff0*/  @!PT LDS RZ, [RZ] ;  /* 0x00000000fffff984 */ /* 0x000fe20000000800 */
[----:B------:R-:W-:Y:S01]  /*5000*/  @!PT LDS RZ, [RZ] ;  /* 0x00000000fffff984 */ /* 0x000fe20000000800 */
[----:B------:R-:W-:Y:S01]  /*5010*/  @!PT LDS RZ, [RZ] ;  /* 0x00000000fffff984 */ /* 0x000fe20000000800 */
[----:B------:R-:W-:Y:S01]  /*5020*/  @!PT LDS RZ, [RZ] ;  /* 0x00000000fffff984 */ /* 0x000fe20000000800 */
[----:B------:R2:W-:Y:S06]  /*5030*/  MEMBAR.ALL.CTA ;  /* 0x0000000000007992 */ /* 0x0005ec0000008000 */
[----:B--2---:R-:W2:Y:S01]  /*5040*/  FENCE.VIEW.ASYNC.S ;  /* 0x00000000000073c6 */ /* 0x004ea20000000000 */
[----:B------:R-:W1:Y:S08]  /*5050*/  @!P1 LDC R14, c[0x0][0xb20] ;  /* 0x0002c800ff0e9b82 */ /* 0x000e700000000800 */
[----:B------:R-:W1:Y:S01]  /*5060*/  @!P1 LDC R9, c[0x0][0xb0c] ;  /* 0x0002c300ff099b82 */ /* 0x000e620000000800 */
[----:B--2---:R2:W-:Y:S01]  /*5070*/  SYNCS.ARRIVE.TRANS64.RED.A1T0 RZ, [R0+URZ], RZ ;  /* 0x000000ff00ff79a7 */ /* 0x0045e200081004ff */
[----:B---3--:R-:W-:Y:S04]  /*5080*/  LOP3.LUT P4, RZ, R18, 0x1, RZ, 0xc0, !PT ;  /* 0x0000000112ff7812 */ /* 0x008fe8000788c0ff */
[----:B------:R-:W-:Y:S09]  /*5090*/  P2R R180, PR, RZ, 0x10 ;  /* 0x00000010ffb47803 */ /* 0x000ff20000000000 */
[----:B------:R-:W-:Y:S02]  /*50a0*/  @P4 MOV R77, R16 ;  /* 0x00000010004d4202 */ /* 0x000fe40000000f00 */
[----:B------:R-:W-:Y:S01]  /*50b0*/  @P4 LOP3.LUT R75, R17, 0xffff, RZ, 0xc0, !PT ;  /* 0x0000ffff114b4812 */ /* 0x000fe200078ec0ff */
[----:B--2-4-:R-:W-:Y:S06]  /*50c0*/  @!P0 BRA `(.L_x_92) ;  /* 0x0000000000a48947 */ /* 0x014fec0003800000 */
[----:B------:R-:W-:Y:S01]  /*50d0*/  IMAD.HI.U32 R21, R172, R71, RZ ;  /* 0x00000047ac157227 */ /* 0x000fe200078e00ff */
[----:B------:R-:W-:Y:S02]  /*50e0*/  ISETP.NE.AND P0, PT, R70, 0x1, PT ;  /* 0x000000014600780c */ /* 0x000fe40003f05270 */
[----:B------:R-:W-:Y:S01]  /*50f0*/  ISETP.NE.AND P2, PT, R72, 0x1, PT ;  /* 0x000000014800780c */ /* 0x000fe20003f45270 */
[----:B------:R-:W-:Y:S01]  /*5100*/  IMAD.HI.U32 R20, R167, R152, RZ ;  /* 0x00000098a7147227 */ /* 0x000fe200078e00ff */
[----:B------:R-:W-:Y:S02]  /*5110*/  SHF.R.U32.HI R21, RZ, R170, R21 ;  /* 0x000000aaff157219 */ /* 0x000fe40000011615 */
[----:B------:R-:W-:Y:S01]  /*5120*/  ISETP.NE.AND P3, PT, R74, 0x1, PT ;  /* 0x000000014a00780c */ /* 0x000fe20003f65270 */
[----:B------:R-:W-:Y:S01]  /*5130*/  IMAD.HI.U32 R24, R77, R152, RZ ;  /* 0x000000984d187227 */ /* 0x000fe200078e00ff */
[----:B------:R-:W-:Y:S02]  /*5140*/  SHF.R.U32.HI R20, RZ, R153, R20 ;  /* 0x00000099ff147219 */ /* 0x000fe40000011614 */
[----:B------:R-:W-:Y:S01]  /*5150*/  SEL R3, R172, R21, !P0 ;  /* 0x00000015ac037207 */ /* 0x000fe20004000000 */
[----:B------:R-:W-:Y:S01]  /*5160*/  IMAD.HI.U32 R21, R75, R71, RZ ;  /* 0x000000474b157227 */ /* 0x000fe200078e00ff */
[----:B------:R-:W-:Y:S02]  /*5170*/  SEL R7, R167, R20, !P3 ;  /* 0x00000014a7077207 */ /* 0x000fe40005800000 */
[----:B------:R-:W-:Y:S01]  /*5180*/  SHF.R.U32.HI R24, RZ, R153, R24 ;  /* 0x00000099ff187219 */ /* 0x000fe20000011618 */
[-C--:B------:R-:W-:Y:S04]  /*5190*/  IMAD.HI.U32 R20, R3, R68.reuse, RZ ;  /* 0x0000004403147227 */ /* 0x080fe800078e00ff */
[----:B------:R-:W-:Y:S01]  /*51a0*/  IMAD.HI.U32 R22, R7, R68, RZ ;  /* 0x0000004407167227 */ /* 0x000fe200078e00ff */
[-C--:B------:R-:W-:Y:S02]  /*51b0*/  @P2 SHF.R.U32.HI R3, RZ, R69.reuse, R20 ;  /* 0x00000045ff032219 */ /* 0x080fe40000011614 */
[----:B------:R-:W-:Y:S02]  /*51c0*/  SHF.R.U32.HI R20, RZ, R170, R21 ;  /* 0x000000aaff147219 */ /* 0x000fe40000011615 */
[----:B------:R-:W-:Y:S01]  /*51d0*/  @P2 SHF.R.U32.HI R7, RZ, R69, R22 ;  /* 0x00000045ff072219 */ /* 0x000fe20000011616 */
[C---:B------:R-:W-:Y:S01]  /*51e0*/  IMAD R2, R72.reuse, R3, RZ ;  /* 0x0000000348027224 */ /* 0x040fe200078e02ff */
[----:B------:R-:W-:Y:S02]  /*51f0*/  SEL R5, R75, R20, !P0 ;  /* 0x000000144b057207 */ /* 0x000fe40004000000 */
[----:B------:R-:W-:Y:S01]  /*5200*/  SEL R3, R77, R24, !P3 ;  /* 0x000000184d037207 */ /* 0x000fe20005800000 */
[----:B------:R-:W-:Y:S01]  /*5210*/  IMAD R4, R72, R7, RZ ;  /* 0x0000000748047224 */ /* 0x000fe200078e02ff */
[C---:B------:R-:W-:Y:S01]  /*5220*/  ISETP.GE.AND P0, PT, R5.reuse, R2, PT ;  /* 0x000000020500720c */ /* 0x040fe20003f06270 */
[----:B------:R-:W-:Y:S03]  /*5230*/  IMAD.HI.U32 R6, R5, R68, RZ ;  /* 0x0000004405067227 */ /* 0x000fe600078e00ff */
[----:B------:R-:W-:Y:S01]  /*5240*/  ISETP.GE.OR P0, PT, R3, R4, P0 ;  /* 0x000000040300720c */ /* 0x000fe20000706670 */
[----:B------:R-:W-:Y:S01]  /*5250*/  IMAD.MOV R4, RZ, RZ, -R3 ;  /* 0x000000ffff047224 */ /* 0x000fe200078e0a03 */
[-C--:B------:R-:W-:Y:S03]  /*5260*/  SHF.R.U32.HI R6, RZ, R69.reuse, R6 ;  /* 0x00000045ff067219 */ /* 0x080fe60000011606 */
[----:B------:R-:W-:Y:S01]  /*5270*/  IMAD R77, R74, R4, R77 ;  /* 0x000000044a4d7224 */ /* 0x000fe200078e024d */
[----:B------:R-:W-:Y:S05]  /*5280*/  SEL R15, R5, R6, !P2 ;  /* 0x00000006050f7207 */ /* 0x000fea0005000000 */
[----:B------:R-:W-:Y:S02]  /*5290*/  IMAD.MOV R6, RZ, RZ, -R15 ;  /* 0x000000ffff067224 */ /* 0x000fe400078e0a0f */
[C---:B------:R-:W-:Y:S04]  /*52a0*/  @!P0 IMAD.HI.U32 R2, R3.reuse, R68, RZ ;  /* 0x0000004403028227 */ /* 0x040fe800078e00ff */
[----:B------:R-:W-:Y:S01]  /*52b0*/  IMAD R6, R72, R6, R5 ;  /* 0x0000000648067224 */ /* 0x000fe200078e0205 */
[----:B------:R-:W-:Y:S04]  /*52c0*/  @!P0 SHF.R.U32.HI R2, RZ, R69, R2 ;  /* 0x00000045ff028219 */ /* 0x000fe80000011602 */
[----:B------:R-:W-:Y:S02]  /*52d0*/  @!P0 SEL R0, R3, R2, !P2 ;  /* 0x0000000203008207 */ /* 0x000fe40005000000 */
[----:B------:R-:W-:Y:S02]  /*52e0*/  IADD3 R2, PT, PT, -R5, RZ, RZ ;  /* 0x000000ff05027210 */ /* 0x000fe40007ffe1ff */
[----:B------:R-:W-:Y:S01]  /*52f0*/  @!P0 IADD3 R8, PT, PT, R15, -R0, RZ ;  /* 0x800000000f088210 */ /* 0x000fe20007ffe0ff */
[----:B------:R-:W-:Y:S02]  /*5300*/  @!P0 IMAD R0, R7, R6, R0 ;  /* 0x0000000607008224 */ /* 0x000fe400078e0200 */
[----:B------:R-:W-:Y:S02]  /*5310*/  IMAD R75, R70, R2, R75 ;  /* 0x00000002464b7224 */ /* 0x000fe400078e024b */
[----:B------:R-:W-:Y:S02]  /*5320*/  @!P0 IMAD R5, R8, R72, R3 ;  /* 0x0000004808058224 */ /* 0x000fe400078e0203 */
[----:B------:R-:W-:Y:S04]  /*5330*/  @!P0 IMAD.MOV.U32 R3, RZ, RZ, R0 ;  /* 0x000000ffff038224 */ /* 0x000fe800078e0000 */
[----:B------:R-:W-:Y:S02]  /*5340*/  IMAD R77, R3, R74, R77 ;  /* 0x0000004a034d7224 */ /* 0x000fe400078e024d */
[----:B------:R-:W-:Y:S07]  /*5350*/  IMAD R75, R5, R70, R75 ;  /* 0x00000046054b7224 */ /* 0x000fee00078e024b */
.L_x_92:
[----:B------:R-:W-:Y:S01]  /*5360*/  @!P1 IMAD.HI.U32 R0, R77, R12, RZ ;  /* 0x0000000c4d009227 */ /* 0x000fe200078e00ff */
[----:B-1----:R-:W-:Y:S01]  /*5370*/  @!P1 ISETP.NE.AND P0, PT, R10, 0x1, PT ;  /* 0x000000010a00980c */ /* 0x002fe20003f05270 */
[----:B------:R-:W-:Y:S01]  /*5380*/  ULOP3.LUT UP0, URZ, UR42, 0x1b0, URZ, 0xc0, !UPT ;  /* 0x000001b02aff7892 */ /* 0x000fe2000f80c0ff */
[----:B------:R-:W-:Y:S01]  /*5390*/  @!P1 ISETP.NE.AND P2, PT, R9, 0x1, PT ;  /* 0x000000010900980c */ /* 0x000fe20003f45270 */
[----:B------:R-:W-:Y:S01]  /*53a0*/  @!P1 IMAD.HI.U32 R3, R75, R11, RZ ;  /* 0x0000000b4b039227 */ /* 0x000fe200078e00ff */
[----:B------:R-:W-:Y:S02]  /*53b0*/  @!P1 SHF.R.U32.HI R0, RZ, R13, R0 ;  /* 0x0000000dff009219 */ /* 0x000fe40000011600 */
[----:B------:R-:W-:Y:S01]  /*53c0*/  @P4 SHF.R.U32.HI R171, RZ, 0x10, R17 ;  /* 0x00000010ffab4819 */ /* 0x000fe20000011611 */
[----:B------:R-:W-:Y:S01]  /*53d0*/  VIADD R181, R181, 0x1 ;  /* 0x00000001b5b57836 */ /* 0x000fe20000000000 */
[----:B------:R-:W-:Y:S02]  /*53e0*/  @!P1 SHF.R.U32.HI R2, RZ, R14, R3 ;  /* 0x0000000eff029219 */ /* 0x000fe40000011603 */
[----:B------:R-:W-:Y:S02]  /*53f0*/  @!P1 SEL R3, R77, R0, !P2 ;  /* 0x000000004d039207 */ /* 0x000fe40005000000 */
[----:B------:R-:W-:Y:S05]  /*5400*/  @!P1 SEL R2, R75, R2, !P0 ;  /* 0x000000024b029207 */ /* 0x000fea0004000000 */
[----:B------:R-:W-:Y:S02]  /*5410*/  @!P1 IMAD.IADD R0, R2, 0x1, -R3 ;  /* 0x0000000102009824 */ /* 0x000fe400078e0a03 */
[----:B------:R-:W-:Y:S02]  /*5420*/  @!P1 IMAD.IADD R2, R3, 0x1, -R2 ;  /* 0x0000000103029824 */ /* 0x000fe400078e0a02 */
[----:B------:R-:W-:Y:S02]  /*5430*/  @!P1 IMAD R77, R0, R9, R77 ;  /* 0x00000009004d9224 */ /* 0x000fe400078e024d */
[----:B------:R-:W-:Y:S01]  /*5440*/  @!P1 IMAD R75, R2, R10, R75 ;  /* 0x0000000a024b9224 */ /* 0x000fe200078e024b */
[----:B------:R-:W-:Y:S06]  /*5450*/  BRA.U !UP0, `(.L_x_93) ;  /* 0x0000000108407547 */ /* 0x000fec000b800000 */
[----:B------:R-:W1:Y:S01]  /*5460*/  LDCU.64 UR8, c[0x4][0x80] ;  /* 0x01001000ff0877ac */ /* 0x000e620008000a00 */
[----:B------:R-:W-:Y:S01]  /*5470*/  MOV R3, 0x0 ;  /* 0x0000000000037802 */ /* 0x000fe20000000f00 */
[----:B------:R-:W-:Y:S02]  /*5480*/  HFMA2 R12, -RZ, RZ, 0, 5.9604644775390625e-08 ;  /* 0x00000001ff0c7431 */ /* 0x000fe400000001ff */
[----:B------:R-:W-:Y:S02]  /*5490*/  IMAD.MOV.U32 R8, RZ, RZ, 0x70 ;  /* 0x00000070ff087424 */ /* 0x000fe400078e00ff */
[----:B------:R-:W-:Y:S01]  /*54a0*/  IMAD.MOV.U32 R13, RZ, RZ, RZ ;  /* 0x000000ffff0d7224 */ /* 0x000fe200078e00ff */
[----:B------:R-:W2:Y:S01]  /*54b0*/  LDCU.64 UR6, c[0x4][0x88] ;  /* 0x01001100ff0677ac */ /* 0x000ea20008000a00 */
[----:B------:R-:W3:Y:S01]  /*54c0*/  LDC.64 R2, c[0x4][R3] ;  /* 0x0100000003027b82 */ /* 0x000ee20000000a00 */
[----:B------:R-:W4:Y:S01]  /*54d0*/  LDCU.64 UR4, c[0x4][0x8] ;  /* 0x01000100ff0477ac */ /* 0x000f220008000a00 */
[----:B-1----:R-:W-:Y:S01]  /*54e0*/  MOV R5, UR9 ;  /* 0x0000000900057c02 */ /* 0x002fe20008000f00 */
[----:B------:R-:W-:Y:S01]  /*54f0*/  IMAD.U32 R4, RZ, RZ, UR8 ;  /* 0x00000008ff047e24 */ /* 0x000fe2000f8e00ff */
[----:B--2---:R-:W-:Y:S01]  /*5500*/  MOV R7, UR7 ;  /* 0x0000000700077c02 */ /* 0x004fe20008000f00 */
[----:B------:R-:W-:Y:S01]  /*5510*/  IMAD.U32 R6, RZ, RZ, UR6 ;  /* 0x00000006ff067e24 */ /* 0x000fe2000f8e00ff */
[----:B----4-:R-:W-:Y:S01]  /*5520*/  MOV R11, UR5 ;  /* 0x00000005000b7c02 */ /* 0x010fe20008000f00 */
[----:B------:R-:W-:Y:S02]  /*5530*/  IMAD.U32 R10, RZ, RZ, UR4 ;  /* 0x00000004ff0a7e24 */ /* 0x000fe4000f8e00ff */
[----:B------:R-:W-:Y:S07]  /*5540*/  LEPC R20, `(.L_x_93) ;  /* 0x000000001014794e */ /* 0x000fee0000000000 */
[----:B---3-5:R-:W-:Y:S05]  /*5550*/  CALL.ABS.NOINC R2 ;  /* 0x0000000002007343 */ /* 0x028fea0003c00000 */
.L_x_93:
[----:B------:R-:W-:Y:S01]  /*5560*/  LOP3.LUT P0, RZ, R179, 0x1b0, RZ, 0xc0, !PT ;  /* 0x000001b0b3ff7812 */ /* 0x000fe2000780c0ff */
[----:B------:R-:W-:Y:S11]  /*5570*/  BSSY.RECONVERGENT B6, `(.L_x_94) ;  /* 0x0000013000067945 */ /* 0x000ff60003800200 */
[----:B------:R-:W-:Y:S01]  /*5580*/  @!UPT UIADD3 URZ, UPT, UPT, URZ, URZ, URZ ;  /* 0x000000fffffff290 */ /* 0x000fe2000fffe0ff */
[----:B------:R-:W-:Y:S05]  /*5590*/  @!P0 BRA `(.L_x_95) ;  /* 0x0000000000408947 */ /* 0x000fea0003800000 */
        /* <DEDUP_REMOVED lines=16> */
.L_x_95:
[----:B------:R-:W-:Y:S05]  /*56a0*/  BSYNC.RECONVERGENT B6 ;  /* 0x0000000000067941 */ /* 0x000fea0003800200 */
.L_x_94:
[----:B------:R-:W-:Y:S01]  /*56b0*/  ISETP.NE.U32.AND P3, PT, R150, RZ, PT ;  /* 0x000000ff9600720c */ /* 0x000fe20003f65070 */
[----:B------:R-:W-:Y:S01]  /*56c0*/  UISETP.NE.AND UP1, UPT, UR44, URZ, UPT ;  /* 0x000000ff2c00728c */ /* 0x000fe2000bf25270 */
[----:B------:R-:W-:Y:S02]  /*56d0*/  ISETP.NE.U32.AND P4, PT, R146, RZ, PT ;  /* 0x000000ff9200720c */ /* 0x000fe40003f85070 */
[----:B------:R-:W-:Y:S02]  /*56e0*/  ISETP.NE.AND.EX P3, PT, R151, RZ, PT, P3 ;  /* 0x000000ff9700720c */ /* 0x000fe40003f65330 */
[----:B------:R-:W-:Y:S02]  /*56f0*/  PLOP3.LUT P1, PT, PT, PT, PT, 0x8, 0x80 ;  /* 0x000000000080781c */ /* 0x000fe40003f2e170 */
[----:B------:R-:W-:Y:S02]  /*5700*/  PLOP3.LUT P0, PT, PT, PT, UP1, 0x80, 0x8 ;  /* 0x000000000008781c */ /* 0x000fe40003f0f018 */
[----:B------:R-:W-:Y:S02]  /*5710*/  ISETP.NE.AND.EX P4, PT, R147, RZ, PT, P4 ;  /* 0x000000ff9300720c */ /* 0x000fe40003f85340 */
[----:B------:R-:W1:Y:S09]  /*5720*/  @UP1 LDCU.64 UR4, c[0x0][0x888] ;  /* 0x00011100ff0417ac */ /* 0x000e720008000a00 */
[----:B------:R-:W-:Y:S01]  /*5730*/  @P0 PLOP3.LUT P1, PT, P3, PT, PT, 0x80, 0x8 ;  /* 0x000000000008081c */ /* 0x000fe20001f2f070 */
[----:B-1----:R-:W-:Y:S04]  /*5740*/  @UP1 UISETP.NE.U32.AND UP0, UPT, UR4, URZ, UPT ;  /* 0x000000ff0400128c */ /* 0x002fe8000bf05070 */
[----:B------:R-:W-:Y:S04]  /*5750*/  @UP1 UISETP.NE.AND.EX UP0, UPT, UR5, URZ, UPT, UP0 ;  /* 0x000000ff0500128c */ /* 0x000fe8000bf05300 */
[----:B------:R-:W-:Y:S01]  /*5760*/  @UP1 USEL UR4, URZ, 0xffffffff, UP0 ;  /* 0xffffffffff041887 */ /* 0x000fe20008000000 */
[----:B------:R-:W-:Y:S11]  /*5770*/  @!P3 BRA `(.L_x_96) ;  /* 0x00000000002cb947 */ /* 0x000ff60003800000 */
[----:B------:R-:W-:Y:S01]  /*5780*/  ISETP.NE.U32.AND P2, PT, R148, RZ, PT ;  /* 0x000000ff9400720c */ /* 0x000fe20003f45070 */
[----:B------:R-:W-:Y:S03]  /*5790*/  IMAD.MOV.U32 R164, RZ, RZ, 0x1 ;  /* 0x00000001ffa47424 */ /* 0x000fe600078e00ff */
[----:B------:R-:W-:Y:S11]  /*57a0*/  ISETP.NE.AND.EX P2, PT, R149, RZ, PT, P2 ;  /* 0x000000ff9500720c */ /* 0x000ff60003f45320 */
[----:B------:R-:W-:Y:S02]  /*57b0*/  @!UPT UIADD3 URZ, UPT, UPT, URZ, URZ, URZ ;  /* 0x000000fffffff290 */ /* 0x000fe4000fffe0ff */
[----:B------:R-:W1:Y:S01]  /*57c0*/  @P2 LDC.64 R2, c[0x0][0x888] ;  /* 0x00022200ff022b82 */ /* 0x000e620000000a00 */
[----:B------:R-:W-:Y:S04]  /*57d0*/  @P2 IMAD R0, R150, UR36, RZ ;  /* 0x0000002496002c24 */ /* 0x000fe8000f8e02ff */
[----:B-1----:R-:W-:Y:S04]  /*57e0*/  @P2 IMAD.WIDE R2, R0, 0x4, R2 ;  /* 0x0000000400022825 */ /* 0x002fe800078e0202 */
[----:B------:R-:W-:Y:S01]  /*57f0*/  HFMA2 R0, -RZ, RZ, 0, 5.9604644775390625e-08 ;  /* 0x00000001ff007431 */ /* 0x000fe200000001ff */
[----:B-----5:R1:W5:Y:S04]  /*5800*/  @P2 LDG.E R81, desc[UR40][R2.64] ;  /* 0x0000002802512981 */ /* 0x020368000c1e1900 */
[----:B------:R-:W-:Y:S01]  /*5810*/  @!P2 PRMT R164, R0, 0x7610, R164 ;  /* 0x0000761000a4a816 */ /* 0x000fe200000000a4 */
[----:B-1----:R-:W2:Y:S06]  /*5820*/  @!P2 LDC R81, c[0x0][0x880] ;  /* 0x00022000ff51ab82 */ /* 0x002eac0000000800 */
.L_x_96:
[----:B------:R-:W-:Y:S05]  /*5830*/  @!P4 BRA `(.L_x_97) ;  /* 0x000000000020c947 */ /* 0x000fea0003800000 */
[----:B------:R-:W-:Y:S04]  /*5840*/  ISETP.NE.U32.AND P2, PT, R144, RZ, PT ;  /* 0x000000ff9000720c */ /* 0x000fe80003f45070 */
[----:B------:R-:W-:Y:S11]  /*5850*/  ISETP.NE.AND.EX P2, PT, R145, RZ, PT, P2 ;  /* 0x000000ff9100720c */ /* 0x000ff60003f45320 */
[----:B------:R-:W-:Y:S02]  /*5860*/  @!UPT UIADD3 URZ, UPT, UPT, URZ, URZ, URZ ;  /* 0x000000fffffff290 */ /* 0x000fe4000fffe0ff */
[----:B------:R-:W1:Y:S01]  /*5870*/  @P2 LDC.64 R2, c[0x0][0x8a8] ;  /* 0x00022a00ff022b82 */ /* 0x000e620000000a00 */
[----:B------:R-:W-:Y:S04]  /*5880*/  @P2 IMAD R0, R146, UR36, RZ ;  /* 0x0000002492002c24 */ /* 0x000fe8000f8e02ff */
[----:B-1----:R-:W-:Y:S05]  /*5890*/  @P2 IMAD.WIDE R2, R0, 0x4, R2 ;  /* 0x0000000400022825 */ /* 0x002fea00078e0202 */
[----:B-----5:R1:W5:Y:S02]  /*58a0*/  @P2 LDG.E R78, desc[UR40][R2.64] ;  /* 0x00000028024e2981 */ /* 0x020364000c1e1900 */
[----:B-1----:R-:W3:Y:S02]  /*58b0*/  @!P2 LDC R78, c[0x0][0x8a0] ;  /* 0x00022800ff4eab82 */ /* 0x002ee40000000800 */
.L_x_97:
[----:B--2--5:R-:W-:Y:S01]  /*58c0*/  @P0 FSETP.NEU.AND P4, PT, R81, RZ, PT ;  /* 0x000000ff5100020b */ /* 0x024fe20003f8d000 */
[----:B------:R-:W-:Y:S01]  /*58d0*/  IMAD.U32 R0, RZ, RZ, UR4 ;  /* 0x00000004ff007e24 */ /* 0x000fe2000f8e00ff */
[----:B------:R-:W-:Y:S01]  /*58e0*/  @P0 LOP3.LUT P2, RZ, R164, 0xff, RZ, 0xc0, !PT ;  /* 0x000000ffa4ff0812 */ /* 0x000fe2000784c0ff */
[----:B------:R-:W-:Y:S01]  /*58f0*/  BSSY B1, `(.L_x_98) ;  /* 0x000003d000017945 */ /* 0x000fe20003800000 */
[----:B------:R-:W-:Y:S01]  /*5900*/  @P0 SEL R3, RZ, 0xffffffff, P4 ;  /* 0xffffffffff030807 */ /* 0x000fe20002000000 */
[C---:B------:R-:W-:Y:S01]  /*5910*/  IMAD R64, R76.reuse, 0x40, R79 ;  /* 0x000000404c407824 */ /* 0x040fe200078e024f */
[----:B------:R-:W-:Y:S02]  /*5920*/  LEA R156, R76, UR43, 0x3 ;  /* 0x0000002b4c9c7c11 */ /* 0x000fe4000f8e18ff */
[----:B------:R-:W-:Y:S02]  /*5930*/  CS2R R86, SRZ ;  /* 0x0000000000567805 */ /* 0x000fe4000001ff00 */
[----:B------:R-:W-:Y:S02]  /*5940*/  @P1 SEL R3, R0, R3, !P2 ;  /* 0x0000000300031207 */ /* 0x000fe40005000000 */
[----:B------:R-:W-:Y:S02]  /*5950*/  CS2R R84, SRZ ;  /* 0x0000000000547805 */ /* 0x000fe4000001ff00 */
[----:B------:R-:W-:Y:S02]  /*5960*/  SHF.L.U32 R5, R175, 0x1f, RZ ;  /* 0x0000001faf057819 */ /* 0x000fe400000006ff */
[----:B------:R-:W-:Y:S02]  /*5970*/  CS2R R90, SRZ ;  /* 0x00000000005a7805 */ /* 0x000fe4000001ff00 */
[----:B------:R-:W-:Y:S02]  /*5980*/  @P0 LOP3.LUT R3, R3, 0x1, RZ, 0xc0, !PT ;  /* 0x0000000103030812 */ /* 0x000fe400078ec0ff */
[----:B------:R-:W-:Y:S02]  /*5990*/  CS2R R88, SRZ ;  /* 0x0000000000587805 */ /* 0x000fe4000001ff00 */
[----:B------:R-:W-:Y:S02]  /*59a0*/  PLOP3.LUT P5, PT, PT, PT, PT, 0x8, 0x80 ;  /* 0x000000000080781c */ /* 0x000fe40003fae170 */
[----:B------:R-:W-:Y:S02]  /*59b0*/  CS2R R98, SRZ ;  /* 0x0000000000627805 */ /* 0x000fe4000001ff00 */
[----:B------:R-:W-:Y:S02]  /*59c0*/  ISETP.NE.U32.OR P1, PT, R3, 0x1, !P0 ;  /* 0x000000010300780c */ /* 0x000fe40004725470 */
[----:B------:R-:W-:Y:S02]  /*59d0*/  CS2R R96, SRZ ;  /* 0x0000000000607805 */ /* 0x000fe4000001ff00 */
[----:B------:R-:W-:Y:S02]  /*59e0*/  CS2R R94, SRZ ;  /* 0x00000000005e7805 */ /* 0x000fe4000001ff00 */
[----:B------:R-:W-:Y:S07]  /*59f0*/  CS2R R92, SRZ ;  /* 0x00000000005c7805 */ /* 0x000fee000001ff00 */
[----:B------:R-:W-:Y:S04]  /*5a00*/  @P1 SHF.L.U32 R2, R173, 0x1f, RZ ;  /* 0x0000001fad021819 */ /* 0x000fe800000006ff */
[----:B------:R-:W1:Y:S01]  /*5a10*/  @P1 SYNCS.PHASECHK.TRANS64.TRYWAIT P0, [UR43+0x110], R2 ;  /* 0x00011002ff0015a7 */ /* 0x000e62000800112b */
[----:B------:R2:W4:Y:S01]  /*5a20*/  SYNCS.PHASECHK.TRANS64.TRYWAIT P4, [R156+URZ+0x150], R5 ;  /* 0x000150059c0075a7 */ /* 0x00052200080811ff */
[----:B-1----:R-:W-:Y:S01]  /*5a30*/  @P1 PLOP3.LUT P5, PT, P0, PT, PT, 0x8, 0x80 ;  /* 0x000000000080181c */ /* 0x002fe200007ae170 */
[----:B------:R-:W-:Y:S01]  /*5a40*/  @!UPT UIADD3 URZ, UPT, UPT, URZ, URZ, URZ ;  /* 0x000000fffffff290 */ /* 0x000fe2000fffe0ff */
[----:B--2-4-:R-:W-:Y:S11]  /*5a50*/  @!P1 BRA `(.L_x_99) ;  /* 0x0000000000989947 */ /* 0x014ff60003800000 */
[----:B------:R-:W-:Y:S01]  /*5a60*/  ISETP.NE.U32.AND P0, PT, RZ, UR38, PT ;  /* 0x00000026ff007c0c */ /* 0x000fe2000bf05070 */
[----:B------:R-:W-:Y:S01]  /*5a70*/  BSSY B0, `(.L_x_100) ;  /* 0x0000016000007945 */ /* 0x000fe20003800000 */
[----:B------:R-:W-:Y:S02]  /*5a80*/  FSETP.NEU.AND P2, PT, R81, RZ, PT ;  /* 0x000000ff5100720b */ /* 0x000fe40003f4d000 */
[----:B------:R-:W-:Y:S02]  /*5a90*/  CS2R R94, SRZ ;  /* 0x00000000005e7805 */ /* 0x000fe4000001ff00 */
[----:B------:R-:W-:Y:S02]  /*5aa0*/  ISETP.NE.AND.EX P0, PT, RZ, UR39, PT, P0 ;  /* 0x00000027ff007c0c */ /* 0x000fe4000bf05300 */
[----:B------:R-:W-:Y:S02]  /*5ab0*/  CS2R R92, SRZ ;  /* 0x00000000005c7805 */ /* 0x000fe4000001ff00 */
[----:B------:R-:W-:Y:S02]  /*5ac0*/  LOP3.LUT P1, RZ, R164, 0xff, RZ, 0xc0, !PT ;  /* 0x000000ffa4ff7812 */ /* 0x000fe4000782c0ff */
[----:B------:R-:W-:Y:S02]  /*5ad0*/  CS2R R98, SRZ ;  /* 0x0000000000627805 */ /* 0x000fe4000001ff00 */
[----:B------:R-:W-:Y:S02]  /*5ae0*/  SEL R0, RZ, 0xffffffff, P2 ;  /* 0xffffffffff007807 */ /* 0x000fe40001000000 */
[----:B------:R-:W-:Y:S02]  /*5af0*/  CS2R R96, SRZ ;  /* 0x0000000000607805 */ /* 0x000fe4000001ff00 */
[----:B------:R-:W-:Y:S02]  /*5b00*/  SEL R3, RZ, 0xffffffff, P0 ;  /* 0xffffffffff037807 */ /* 0x000fe40000000000 */
[----:B------:R-:W-:Y:S02]  /*5b10*/  CS2R R90, SRZ ;  /* 0x00000000005a7805 */ /* 0x000fe4000001ff00 */
[----:B------:R-:W-:Y:S02]  /*5b20*/  CS2R R88, SRZ ;  /* 0x0000000000587805 */ /* 0x000fe4000001ff00 */
[----:B------:R-:W-:Y:S02]  /*5b30*/  CS2R R86, SRZ ;  /* 0x0000000000567805 */ /* 0x000fe4000001ff00 */
[----:B------:R-:W-:Y:S02]  /*5b40*/  @P3 SEL R0, R3, R0, !P1 ;  /* 0x0000000003003207 */ /* 0x000fe40004800000 */
[----:B------:R-:W-:Y:S02]  /*5b50*/  CS2R R84, SRZ ;  /* 0x0000000000547805 */ /* 0x000fe4000001ff00 */
[----:B------:R-:W-:Y:S04]  /*5b60*/  LOP3.LUT R0, R0, 0x1, RZ, 0xc0, !PT ;  /* 0x0000000100007812 */ /* 0x000fe800078ec0ff */
[----:B------:R-:W-:Y:S01]  /*5b70*/  ISETP.NE.U32.AND P0, PT, R0, 0x1, PT ;  /* 0x000000010000780c */ /* 0x000fe20003f05070 */
[----:B------:R-:W-:Y:S01]  /*5b80*/  @!UPT UIADD3 URZ, UPT, UPT, URZ, URZ, URZ ;  /* 0x000000fffffff290 */ /* 0x000fe2000fffe0ff */
[----:B------:R-:W-:Y:S11]  /*5b90*/  @!P5 BRA `(.L_x_101) ;  /* 0x00000000000cd947 */ /* 0x000ff60003800000 */
[----:B------:R-:W-:Y:S04]  /*5ba0*/  SHF.L.U32 R3, R173, 0x1f, RZ ;  /* 0x0000001fad037819 */ /* 0x000fe800000006ff */
[----:B------:R-:W1:Y:S02]  /*5bb0*/  SYNCS.PHASECHK.TRANS64.TRYWAIT P1, [UR43+0x110], R3 ;  /* 0x00011003ff0075a7 */ /* 0x000e64000802112b */
[----:B-1----:R-:W-:Y:S05]  /*5bc0*/  @!P1 BRA `(.L_x_102) ;  /* 0x0000002000989947 */ /* 0x002fea0003800000 */
.L_x_101:
[----:B------:R-:W-:Y:S05]  /*5bd0*/  BSYNC B0 ;  /* 0x0000000000007941 */ /* 0x000fea0003800000 */
.L_x_100:
[----:B------:R2:W4:Y:S01]  /*5be0*/  @P0 LDS.128 R92, [R168+UR43+0x200] ;  /* 0x0002002ba85c0984 */ /* 0x0005220008000c00 */
[----:B------:R-:W-:Y:S01]  /*5bf0*/  UIADD3 UR4, UPT, UPT, UR43, 0x118, URZ ;  /* 0x000001182b047890 */ /* 0x000fe2000fffe0ff */
[----:B------:R-:W-:Y:S02]  /*5c00*/  LOP3.LUT R173, R173, 0x1, RZ, 0x3c, !PT ;  /* 0x00000001adad7812 */ /* 0x000fe400078e3cff */
[----:B------:R2:W1:Y:S01]  /*5c10*/  @P0 LDS.128 R96, [R178+0x10] ;  /* 0x00001000b2600984 */ /* 0x0004620000000c00 */
[----:B------:R-:W-:Y:S03]  /*5c20*/  UPRMT UR4, UR37, 0x654, UR4 ;  /* 0x0000065425047896 */ /* 0x000fe60008000004 */
[----:B------:R2:W1:Y:S04]  /*5c30*/  @P0 LDS.128 R88, [R177+0x20] ;  /* 0x00002000b1580984 */ /* 0x0004680000000c00 */
[----:B------:R2:W1:Y:S01]  /*5c40*/  @P0 LDS.128 R84, [R176+0x30] ;  /* 0x00003000b0540984 */ /* 0x0004620000000c00 */
[----:B------:R-:W-:Y:S01]  /*5c50*/  @!PT LDS RZ, [RZ] ;  /* 0x00000000fffff984 */ /* 0x000fe20000000800 */
[----:B------:R-:W-:Y:S01]  /*5c60*/  @!PT LDS RZ, [RZ] ;  /* 0x00000000fffff984 */ /* 0x000fe20000000800 */
[----:B------:R-:W-:Y:S01]  /*5c70*/  @!PT LDS RZ, [RZ] ;  /* 0x00000000fffff984 */ /* 0x000fe20000000800 */
[----:B------:R-:W-:Y:S01]  /*5c80*/  @!PT LDS RZ, [RZ] ;  /* 0x00000000fffff984 */ /* 0x000fe20000000800 */
[----:B------:R5:W-:Y:S06]  /*5c90*/  MEMBAR.ALL.CTA ;  /* 0x0000000000007992 */ /* 0x000bec0000008000 */
[----:B-----5:R-:W5:Y:S02]  /*5ca0*/  FENCE.VIEW.ASYNC.S ;  /* 0x00000000000073c6 */ /* 0x020f640000000000 */
[----:B-----5:R-:W-:Y:S01]  /*5cb0*/  SYNCS.ARRIVE.TRANS64.RED.A1T0 RZ, [UR4], RZ ;  /* 0x000000ffffff79a7 */ /* 0x020fe20008100404 */
.L_x_99:
[----:B------:R-:W-:Y:S05]  /*5cc0*/  BSYNC B1 ;  /* 0x0000000000017941 */ /* 0x000fea0003800000 */
.L_x_98:
[----:B-1----:R-:W-:Y:S04]  /*5cd0*/  SHF.R.U32.HI R0, RZ, 0x15, R64 ;  /* 0x00000015ff007819 */ /* 0x002fe80000011640 */
[----:B------:R-:W-:Y:S01]  /*5ce0*/  LOP3.LUT P0, RZ, R0, 0x3, R169, 0x48, !PT ;  /* 0x0000000300ff7812 */ /* 0x000fe200078048a9 */
[----:B------:R-:W-:Y:S01]  /*5cf0*/  @!UPT UIADD3 URZ, UPT, UPT, URZ, URZ, URZ ;  /* 0x000000fffffff290 */ /* 0x000fe2000fffe0ff */
[----:B------:R-:W-:Y:S11]  /*5d00*/  @P4 BRA `(.L_x_103) ;  /* 0x0000000000084947 */ /* 0x000ff60003800000 */
[----:B------:R-:W1:Y:S02]  /*5d10*/  SYNCS.PHASECHK.TRANS64.TRYWAIT P1, [R156+URZ+0x150], R5 ;  /* 0x000150059c0075a7 */ /* 0x000e6400080211ff */
[----:B-1----:R-:W-:Y:S05]  /*5d20*/  @!P1 BRA `(.L_x_104) ;  /* 0x0000002000589947 */ /* 0x002fea0003800000 */
.L_x_103:
[----:B------:R-:W-:Y:S05]  /*5d30*/  @!P0 BRA `(.L_x_105) ;  /* 0x0000000000408947 */ /* 0x000fea0003800000 */
[----:B------:R-:W1:Y:S01]  /*5d40*/  LDCU.64 UR8, c[0x4][0x70] ;  /* 0x01000e00ff0877ac */ /* 0x000e620008000a00 */
[----:B------:R-:W-:Y:S01]  /*5d50*/  MOV R3, 0x0 ;  /* 0x0000000000037802 */ /* 0x000fe20000000f00 */
[----:B------:R-:W-:Y:S02]  /*5d60*/  HFMA2 R12, -RZ, RZ, 0, 5.9604644775390625e-08 ;  /* 0x00000001ff0c7431 */ /* 0x000fe400000001ff */
[----:B------:R-:W-:Y:S02]  /*5d70*/  IMAD.MOV.U32 R8, RZ, RZ, 0x192 ;  /* 0x00000192ff087424 */ /* 0x000fe400078e00ff */
[----:B------:R-:W-:Y:S01]  /*5d80*/  IMAD.MOV.U32 R13, RZ, RZ, RZ ;  /* 0x000000ffff0d7224 */ /* 0x000fe200078e00ff */
[----:B------:R-:W5:Y:S01]  /*5d90*/  LDCU.64 UR6, c[0x4][0x78] ;  /* 0x01000f00ff0677ac */ /* 0x000f620008000a00 */
[----:B------:R-:W2:Y:S01]  /*5da0*/  LDC.64 R2, c[0x4][R3] ;  /* 0x0100000003027b82 */ /* 0x000ea20000000a00 */
[----:B------:R-:W3:Y:S01]  /*5db0*/  LDCU.64 UR4, c[0x4][0x10] ;  /* 0x01000200ff0477ac */ /* 0x000ee20008000a00 */
[----:B-1----:R-:W-:Y:S01]  /*5dc0*/  MOV R5, UR9 ;  /* 0x0000000900057c02 */ /* 0x002fe20008000f00 */
[----:B------:R-:W-:Y:S01]  /*5dd0*/  IMAD.U32 R4, RZ, RZ, UR8 ;  /* 0x00000008ff047e24 */ /* 0x000fe2000f8e00ff */
[----:B-----5:R-:W-:Y:S01]  /*5de0*/  MOV R7, UR7 ;  /* 0x0000000700077c02 */ /* 0x020fe20008000f00 */
[----:B------:R-:W-:Y:S01]  /*5df0*/  IMAD.U32 R6, RZ, RZ, UR6 ;  /* 0x00000006ff067e24 */ /* 0x000fe2000f8e00ff */
[----:B---3--:R-:W-:Y:S01]  /*5e00*/  MOV R11, UR5 ;  /* 0x00000005000b7c02 */ /* 0x008fe20008000f00 */
[----:B------:R-:W-:Y:S02]  /*5e10*/  IMAD.U32 R10, RZ, RZ, UR4 ;  /* 0x00000004ff0a7e24 */ /* 0x000fe4000f8e00ff */
[----:B------:R-:W-:Y:S07]  /*5e20*/  LEPC R20, `(.L_x_105) ;  /* 0x000000001014794e */ /* 0x000fee0000000000 */
[----:B--2-4-:R-:W-:Y:S05]  /*5e30*/  CALL.ABS.NOINC R2 ;  /* 0x0000000002007343 */ /* 0x014fea0003c00000 */
.L_x_105:
[----:B------:R-:W-:Y:S01]  /*5e40*/  LOP3.LUT P0, RZ, R166, 0x60, RZ, 0xc0, !PT ;  /* 0x00000060a6ff7812 */ /* 0x000fe2000780c0ff */
[----:B------:R-:W-:Y:S05]  /*5e50*/  WARPSYNC.ALL ;  /* 0x0000000000007948 */ /* 0x000fea0003800000 */
[----:B------:R-:W-:Y:S01]  /*5e60*/  R2UR UR4, R64 ;  /* 0x00000000400472ca */ /* 0x000fe200000e0000 */
[----:B------:R-:W-:Y:S01]  /*5e70*/  BSSY.RECONVERGENT B0, `(.L_x_106) ;  /* 0x0000121000007945 */ /* 0x000fe20003800200 */
[-C--:B----4-:R-:W-:Y:S02]  /*5e80*/  F2FP.F16.E5M2.UNPACK_B R82, R92.reuse ;  /* 0x0000005cff52723e */ /* 0x090fe400020004ff */
[----:B------:R-:W-:Y:S02]  /*5e90*/  F2FP.F16.E5M2.UNPACK_B R109, R92.H1 ;  /* 0x0000005cff6d723e */ /* 0x000fe400030004ff */
[-C--:B------:R-:W-:Y:S01]  /*5ea0*/  F2FP.F16.E5M2.UNPACK_B R107, R93.reuse ;  /* 0x0000005dff6b723e */ /* 0x080fe200020004ff */
[--C-:B------:R-:W-:Y:S01]  /*5eb0*/  HADD2.F32 R80, -RZ, R82.reuse.H0_H0 ;  /* 0x20000052ff507230 */ /* 0x100fe20000004100 */
[----:B------:R-:W-:Y:S01]  /*5ec0*/  F2FP.F16.E5M2.UNPACK_B R105, R93.H1 ;  /* 0x0000005dff69723e */ /* 0x000fe200030004ff */
[----:B------:R-:W-:Y:S01]  /*5ed0*/  HADD2.F32 R82, -RZ, R82.H1_H1 ;  /* 0x30000052ff527230 */ /* 0x000fe20000004100 */
[-C--:B------:R-:W-:Y:S01]  /*5ee0*/  F2FP.F16.E5M2.UNPACK_B R130, R84.reuse ;  /* 0x00000054ff82723e */ /* 0x080fe200020004ff */
[--C-:B------:R-:W-:Y:S01]  /*5ef0*/  HADD2.F32 R83, -RZ, R109.reuse.H0_H0 ;  /* 0x2000006dff537230 */ /* 0x100fe20000004100 */
[----:B------:R-:W-:Y:S01]  /*5f00*/  F2FP.F16.E5M2.UNPACK_B R132, R84.H1 ;  /* 0x00000054ff84723e */ /* 0x000fe200030004ff */
[----:B------:R-:W3:Y:S01]  /*5f10*/  LDTM.x64 R4, tmem[UR4] ;  /* 0x00000004000479ee */ /* 0x000ee20008340000 */
[----:B------:R-:W-:Y:S01]  /*5f20*/  NOP ;  /* 0x0000000000007918 */ /* 0x000fe20000000000 */
[----:B------:R-:W-:Y:S01]  /*5f30*/  R2UR UR5, R156 ;  /* 0x000000009c0572ca */ /* 0x000fe200000e0000 */
[--C-:B------:R-:W-:Y:S01]  /*5f40*/  HADD2.F32 R129, -RZ, R130.reuse.H0_H0 ;  /* 0x20000082ff817230 */ /* 0x100fe20000004100 */
[----:B------:R-:W-:Y:S01]  /*5f50*/  F2FP.F16.E5M2.UNPACK_B R93, R94 ;  /* 0x0000005eff5d723e */ /* 0x000fe200020004ff */
[----:B------:R-:W-:Y:S01]  /*5f60*/  HADD2.F32 R130, -RZ, R130.H1_H1 ;  /* 0x30000082ff827230 */ /* 0x000fe20000004100 */
[-C--:B------:R-:W-:Y:S01]  /*5f70*/  F2FP.F16.E5M2.UNPACK_B R134, R85.reuse ;  /* 0x00000055ff86723e */ /* 0x080fe200020004ff */
[----:B------:R-:W-:Y:S01]  /*5f80*/  HADD2.F32 R84, -RZ, R109.H1_H1 ;  /* 0x3000006dff547230 */ /* 0x000fe20000004100 */
[----:B------:R-:W-:Y:S01]  /*5f90*/  F2FP.F16.E5M2.UNPACK_B R136, R85.H1 ;  /* 0x00000055ff88723e */ /* 0x000fe200030004ff */
[--C-:B------:R-:W-:Y:S01]  /*5fa0*/  HADD2.F32 R85, -RZ, R107.reuse.H0_H0 ;  /* 0x2000006bff557230 */ /* 0x100fe20000004100 */
[-C--:B------:R-:W-:Y:S01]  /*5fb0*/  F2FP.F16.E5M2.UNPACK_B R138, R86.reuse ;  /* 0x00000056ff8a723e */ /* 0x080fe200020004ff */
[--C-:B------:R-:W-:Y:S01]  /*5fc0*/  HADD2.F32 R133, -RZ, R134.reuse.H0_H0 ;  /* 0x20000086ff857230 */ /* 0x100fe20000004100 */
[----:B------:R-:W-:Y:S01]  /*5fd0*/  F2FP.F16.E5M2.UNPACK_B R140, R86.H1 ;  /* 0x00000056ff8c723e */ /* 0x000fe200030004ff */
[----:B------:R-:W-:Y:S01]  /*5fe0*/  HADD2.F32 R86, -RZ, R107.H1_H1 ;  /* 0x3000006bff567230 */ /* 0x000fe20000004100 */
[----:B------:R-:W-:Y:S01]  /*5ff0*/  F2FP.F16.E5M2.UNPACK_B R142, R87 ;  /* 0x00000057ff8e723e */ /* 0x000fe200020004ff */
[----:B------:R-:W-:Y:S01]  /*6000*/  UIADD3 UR5, UPT, UPT, UR5, 0x170, URZ ;  /* 0x0000017005057890 */ /* 0x000fe2000fffe0ff */
[----:B------:R-:W-:Y:S01]  /*6010*/  HADD2.F32 R134, -RZ, R134.H1_H1 ;  /* 0x30000086ff867230 */ /* 0x000fe20000004100 */
[----:B------:R-:W-:Y:S01]  /*6020*/  F2FP.F16.E5M2.UNPACK_B R114, R88 ;  /* 0x00000058ff72723e */ /* 0x000fe200020004ff */
[--C-:B------:R-:W-:Y:S01]  /*6030*/  HADD2.F32 R137, -RZ, R138.reuse.H0_H0 ;  /* 0x2000008aff897230 */ /* 0x100fe20000004100 */
[----:B------:R-:W-:Y:S01]  /*6040*/  UPRMT UR5, UR37, 0x654, UR5 ;  /* 0x0000065425057896 */ /* 0x000fe20008000005 */
[----:B------:R-:W-:Y:S01]  /*6050*/  HADD2.F32 R138, -RZ, R138.H1_H1 ;  /* 0x3000008aff8a7230 */ /* 0x000fe20000004100 */
[-C--:B------:R-:W-:Y:S01]  /*6060*/  F2FP.F16.E5M2.UNPACK_B R118, R89.reuse ;  /* 0x00000059ff76723e */ /* 0x080fe200020004ff */
[--C-:B------:R-:W-:Y:S01]  /*6070*/  HADD2.F32 R113, -RZ, R114.reuse.H0_H0 ;  /* 0x20000072ff717230 */ /* 0x100fe20000004100 */
[----:B------:R-:W-:Y:S01]  /*6080*/  F2FP.F16.E5M2.UNPACK_B R120, R89.H1 ;  /* 0x00000059ff78723e */ /* 0x000fe200030004ff */
[C---:B---3--:R-:W-:Y:S01]  /*6090*/  FMUL R4, R78.reuse, R4 ;  /* 0x000000044e047220 */ /* 0x048fe20000400000 */
[C---:B------:R-:W-:Y:S01]  /*60a0*/  FMUL R5, R78.reuse, R5 ;  /* 0x000000054e057220 */ /* 0x040fe20000400000 */
[C---:B------:R-:W-:Y:S01]  /*60b0*/  FMUL R8, R78.reuse, R8 ;  /* 0x000000084e087220 */ /* 0x040fe20000400000 */
[C---:B------:R-:W-:Y:S01]  /*60c0*/  FMUL R9, R78.reuse, R9 ;  /* 0x000000094e097220 */ /* 0x040fe20000400000 */
[----:B------:R-:W-:Y:S01]  /*60d0*/  SYNCS.ARRIVE.TRANS64.RED.A1T0 RZ, [UR5], RZ ;  /* 0x000000ffffff79a7 */ /* 0x000fe20008100405 */
[C---:B------:R-:W-:Y:S01]  /*60e0*/  FFMA R4, R81.reuse, R80, R4 ;  /* 0x0000005051047223 */ /* 0x040fe20000000004 */
[C---:B------:R-:W-:Y:S01]  /*60f0*/  FFMA R5, R81.reuse, R82, R5 ;  /* 0x0000005251057223 */ /* 0x040fe20000000005 */
[----:B------:R-:W-:Y:S02]  /*6100*/  HADD2.F32 R89, -RZ, R93.H0_H0 ;  /* 0x2000005dff597230 */ /* 0x000fe40000004100 */
[C---:B------:R-:W-:Y:S01]  /*6110*/  FMUL R12, R78.reuse, R12 ;  /* 0x0000000c4e0c7220 */ /* 0x040fe20000400000 */
        /* <DEDUP_REMOVED lines=11> */
[----:B------:R-:W-:Y:S02]  /*61d0*/  HADD2.F32 R114, -RZ, R114.H1_H1 ;  /* 0x30000072ff727230 */ /* 0x000fe40000004100 */
[C---:B------:R-:W-:Y:S01]  /*61e0*/  FMUL R32, R78.reuse, R36 ;  /* 0x000000244e207220 */ /* 0x040fe20000400000 */
[C---:B------:R-:W-:Y:S01]  /*61f0*/  FMUL R33, R78.reuse, R37 ;  /* 0x000000254e217220 */ /* 0x040fe20000400000 */
[--C-:B------:R-:W-:Y:S02]  /*6200*/  HADD2.F32 R117, -RZ, R118.reuse.H0_H0 ;  /* 0x20000076ff757230 */ /* 0x100fe40000004100 */
[C---:B------:R-:W-:Y:S01]  /*6210*/  FMUL R36, R78.reuse, R40 ;  /* 0x000000284e247220 */ /* 0x040fe20000400000 */
[----:B------:R-:W-:Y:S02]  /*6220*/  HADD2.F32 R118, -RZ, R118.H1_H1 ;  /* 0x30000076ff767230 */ /* 0x000fe40000004100 */
        /* <DEDUP_REMOVED lines=8> */
[----:B------:R-:W-:Y:S01]  /*62b0*/  F2FP.F16.E5M2.UNPACK_B R92, R94.H1 ;  /* 0x0000005eff5c723e */ /* 0x000fe200030004ff */
[C---:B------:R-:W-:Y:S01]  /*62c0*/  FMUL R53, R78.reuse, R57 ;  /* 0x000000394e357220 */ /* 0x040fe20000400000 */
[C---:B------:R-:W-:Y:S01]  /*62d0*/  FMUL R56, R78.reuse, R60 ;  /* 0x0000003c4e387220 */ /* 0x040fe20000400000 */
[----:B------:R-:W-:Y:S01]  /*62e0*/  F2FP.F16.E5M2.UNPACK_B R141, R87.H1 ;  /* 0x00000057ff8d723e */ /* 0x000fe200030004ff */
[C---:B------:R-:W-:Y:S01]  /*62f0*/  FMUL R57, R78.reuse, R61 ;  /* 0x0000003d4e397220 */ /* 0x040fe20000400000 */
[----:B------:R-:W-:Y:S02]  /*6300*/  HADD2.F32 R80, -RZ, R142.H1_H1 ;  /* 0x3000008eff507230 */ /* 0x000fe40000004100 */
[C---:B------:R-:W-:Y:S01]  /*6310*/  FMUL R60, R78.reuse, R64 ;  /* 0x000000404e3c7220 */ /* 0x040fe20000400000 */
[----:B------:R-:W-:Y:S01]  /*6320*/  F2FP.F16.E5M2.UNPACK_B R116, R88.H1 ;  /* 0x00000058ff74723e */ /* 0x000fe200030004ff */
[C---:B------:R-:W-:Y:S01]  /*6330*/  FMUL R61, R78.reuse, R65 ;  /* 0x000000414e3d7220 */ /* 0x040fe20000400000 */
[C---:B------:R-:W-:Y:S01]  /*6340*/  FMUL R6, R78.reuse, R6 ;  /* 0x000000064e067220 */ /* 0x040fe20000400000 */
[----:B------:R-:W-:Y:S01]  /*6350*/  F2FP.F16.E5M2.UNPACK_B R94, R95 ;  /* 0x0000005fff5e723e */ /* 0x000fe200020004ff */
[C---:B------:R-:W-:Y:S01]  /*6360*/  FMUL R7, R78.reuse, R7 ;  /* 0x000000074e077220 */ /* 0x040fe20000400000 */
[--C-:B------:R-:W-:Y:S02]  /*6370*/  HADD2.F32 R87, -RZ, R105.reuse.H0_H0 ;  /* 0x20000069ff577230 */ /* 0x100fe40000004100 */
[C---:B------:R-:W-:Y:S01]  /*6380*/  FFMA R6, R81.reuse, R83, R6 ;  /* 0x0000005351067223 */ /* 0x040fe20000000006 */
[----:B------:R-:W-:Y:S01]  /*6390*/  F2FP.F16.E5M2.UNPACK_B R122, R90 ;  /* 0x0000005aff7a723e */ /* 0x000fe200020004ff */
[C---:B------:R-:W-:Y:S01]  /*63a0*/  FFMA R7, R81.reuse, R84, R7 ;  /* 0x0000005451077223 */ /* 0x040fe20000000007 */
[C---:B------:R-:W-:Y:S01]  /*63b0*/  FFMA R8, R81.reuse, R85, R8 ;  /* 0x0000005551087223 */ /* 0x040fe20000000008 */
[----:B------:R-:W-:Y:S01]  /*63c0*/  F2FP.F16.E5M2.UNPACK_B R124, R90.H1 ;  /* 0x0000005aff7c723e */ /* 0x000fe200030004ff */
[----:B------:R-:W-:Y:S02]  /*63d0*/  HADD2.F32 R88, -RZ, R105.H1_H1 ;  /* 0x30000069ff587230 */ /* 0x000fe40000004100 */
[----:B------:R-:W-:Y:S01]  /*63e0*/  FFMA R9, R81, R86, R9 ;  /* 0x0000005651097223 */ /* 0x000fe20000000009 */
[----:B------:R-:W-:Y:S01]  /*63f0*/  F2FP.SATFINITE.E5M2.F32.PACK_AB_MERGE_C R156, R7, R6, RZ ;  /* 0x00000006079c723e */ /* 0x000fe200048060ff */
[----:B------:R-:W-:Y:S02]  /*6400*/  HADD2.F32 R90, -RZ, R93.H1_H1 ;  /* 0x3000005dff5a7230 */ /* 0x000fe40000004100 */
[C---:B------:R-:W-:Y:S01]  /*6410*/  FMUL R10, R78.reuse, R10 ;  /* 0x0000000a4e0a7220 */ /* 0x040fe20000400000 */
[--C-:B------:R-:W-:Y:S01]  /*6420*/  HADD2.F32 R93, -RZ, R94.reuse.H0_H0 ;  /* 0x2000005eff5d7230 */ /* 0x100fe20000004100 */
[----:B------:R-:W-:Y:S01]  /*6430*/  F2FP.SATFINITE.E5M2.F32.PACK_AB_MERGE_C R156, R5, R4, R156 ;  /* 0x00000004059c723e */ /* 0x000fe2000480609c */
[----:B------:R-:W-:Y:S02]  /*6440*/  HADD2.F32 R94, -RZ, R94.H1_H1 ;  /* 0x3000005eff5e7230 */ /* 0x000fe40000004100 */
[C---:B------:R-:W-:Y:S01]  /*6450*/  FFMA R10, R81.reuse, R87, R10 ;  /* 0x00000057510a7223 */ /* 0x040fe2000000000a */
[--C-:B------:R-:W-:Y:S02]  /*6460*/  HADD2.F32 R121, -RZ, R122.reuse.H0_H0 ;  /* 0x2000007aff797230 */ /* 0x100fe40000004100 */
[C---:B------:R-:W-:Y:S01]  /*6470*/  FMUL R11, R78.reuse, R11 ;  /* 0x0000000b4e0b7220 */ /* 0x040fe20000400000 */
[----:B------:R-:W-:Y:S01]  /*6480*/  F2FP.F16.E5M2.UNPACK_B R126, R91 ;  /* 0x0000005bff7e723e */ /* 0x000fe200020004ff */
[----:B------:R-:W-:Y:S01]  /*6490*/  HADD2.F32 R122, -RZ, R122.H1_H1 ;  /* 0x3000007aff7a7230 */ /* 0x000fe20000004100 */
[----:B------:R-:W-:Y:S01]  /*64a0*/  F2FP.F16.E5M2.UNPACK_B R103, R95.H1 ;  /* 0x0000005fff67723e */ /* 0x000fe200030004ff */
[C---:B------:R-:W-:Y:S01]  /*64b0*/  FFMA R11, R81.reuse, R88, R11 ;  /* 0x00000058510b7223 */ /* 0x040fe2000000000b */
[----:B------:R-:W-:Y:S01]  /*64c0*/  F2FP.F16.E5M2.UNPACK_B R128, R91.H1 ;  /* 0x0000005bff80723e */ /* 0x000fe200030004ff */
[----:B------:R-:W-:Y:S02]  /*64d0*/  HADD2.F32 R91, -RZ, R92.H0_H0 ;  /* 0x2000005cff5b7230 */ /* 0x000fe40000004100 */
[C---:B------:R-:W-:Y:S01]  /*64e0*/  FFMA R12, R81.reuse, R89, R12 ;  /* 0x00000059510c7223 */ /* 0x040fe2000000000c */
[----:B------:R-:W-:Y:S01]  /*64f0*/  FFMA R13, R81, R90, R13 ;  /* 0x0000005a510d7223 */ /* 0x000fe2000000000d */
[----:B------:R-:W-:Y:S01]  /*6500*/  F2FP.SATFINITE.E5M2.F32.PACK_AB_MERGE_C R157, R11, R10, RZ ;  /* 0x0000000a0b9d723e */ /* 0x000fe200048060ff */
[--C-:B------:R-:W-:Y:S01]  /*6510*/  HADD2.F32 R125, -RZ, R126.reuse.H0_H0 ;  /* 0x2000007eff7d7230 */ /* 0x100fe20000004100 */
[----:B------:R-:W-:Y:S01]  /*6520*/  F2FP.F16.E5M2.UNPACK_B R101, R96 ;  /* 0x00000060ff65723e */ /* 0x000fe200020004ff */
[----:B------:R-:W-:Y:S01]  /*6530*/  HADD2.F32 R126, -RZ, R126.H1_H1 ;  /* 0x3000007eff7e7230 */ /* 0x000fe20000004100 */
[----:B------:R-:W-:Y:S01]  /*6540*/  F2FP.SATFINITE.E5M2.F32.PACK_AB_MERGE_C R157, R9, R8, R157 ;  /* 0x00000008099d723e */ /* 0x000fe2000480609d */
[----:B------:R-:W-:Y:S02]  /*6550*/  HADD2.F32 R83, -RZ, R142.H0_H0 ;  /* 0x2000008eff537230 */ /* 0x000fe40000004100 */
[C---:B------:R-:W-:Y:S01]  /*6560*/  FMUL R14, R78.reuse, R14 ;  /* 0x0000000e4e0e7220 */ /* 0x040fe20000400000 */
[----:B------:R-:W-:Y:S02]  /*6570*/  HADD2.F32 R92, -RZ, R92.H1_H1 ;  /* 0x3000005cff5c7230 */ /* 0x000fe40000004100 */
[C---:B------:R-:W-:Y:S01]  /*6580*/  FMUL R15, R78.reuse, R15 ;  /* 0x0000000f4e0f7220 */ /* 0x040fe20000400000 */
[----:B------:R-:W-:Y:S01]  /*6590*/  F2FP.F16.E5M2.UNPACK_B R100, R96.H1 ;  /* 0x00000060ff64723e */ /* 0x000fe200030004ff */
[--C-:B------:R-:W-:Y:S02]  /*65a0*/  HADD2.F32 R95, -RZ, R103.reuse.H0_H0 ;  /* 0x20000067ff5f7230 */ /* 0x100fe40000004100 */
[C---:B------:R-:W-:Y:S01]  /*65b0*/  FFMA R14, R81.reuse, R91, R14 ;  /* 0x0000005b510e7223 */ /* 0x040fe2000000000e */
[C---:B------:R-:W-:Y:S01]  /*65c0*/  FFMA R15, R81.reuse, R92, R15 ;  /* 0x0000005c510f7223 */ /* 0x040fe2000000000f */
[C---:B------:R-:W-:Y:S01]  /*65d0*/  FFMA R16, R81.reuse, R93, R16 ;  /* 0x0000005d51107223 */ /* 0x040fe20000000010 */
[----:B------:R-:W-:Y:S01]  /*65e0*/  FFMA R17, R81, R94, R17 ;  /* 0x0000005e51117223 */ /* 0x000fe20000000011 */
[-C--:B------:R-:W-:Y:S01]  /*65f0*/  F2FP.F16.E5M2.UNPACK_B R102, R97.reuse ;  /* 0x00000061ff66723e */ /* 0x080fe200020004ff */
[----:B------:R-:W-:Y:S01]  /*6600*/  HADD2.F32 R96, -RZ, R103.H1_H1 ;  /* 0x30000067ff607230 */ /* 0x000fe20000004100 */
[----:B------:R-:W-:Y:S01]  /*6610*/  F2FP.SATFINITE.E5M2.F32.PACK_AB_MERGE_C R158, R15, R14, RZ ;  /* 0x0000000e0f9e723e */ /* 0x000fe200048060ff */
[C---:B------:R-:W-:Y:S01]  /*6620*/  FMUL R18, R78.reuse, R18 ;  /* 0x000000124e127220 */ /* 0x040fe20000400000 */
[----:B------:R-:W-:Y:S01]  /*6630*/  F2FP.F16.E5M2.UNPACK_B R104, R97.H1 ;  /* 0x00000061ff68723e */ /* 0x000fe200030004ff */
[--C-:B------:R-:W-:Y:S01]  /*6640*/  HADD2.F32 R97, -RZ, R101.reuse.H0_H0 ;  /* 0x20000065ff617230 */ /* 0x100fe20000004100 */
[----:B------:R-:W-:Y:S01]  /*6650*/  F2FP.SATFINITE.E5M2.F32.PACK_AB_MERGE_C R158, R13, R12, R158 ;  /* 0x0000000c0d9e723e */ /* 0x000fe2000480609e */
[C---:B------:R-:W-:Y:S01]  /*6660*/  FFMA R18, R81.reuse, R95, R18 ;  /* 0x0000005f51127223 */ /* 0x040fe20000000012 */
[----:B------:R-:W-:Y:S01]  /*6670*/  F2FP.F16.E5M2.UNPACK_B R110, R99 ;  /* 0x00000063ff6e723e */ /* 0x000fe200020004ff */
[C---:B------:R-:W-:Y:S01]  /*6680*/  FMUL R19, R78.reuse, R19 ;  /* 0x000000134e137220 */ /* 0x040fe20000400000 */
[----:B------:R-:W-:Y:S01]  /*6690*/  F2FP.F16.E5M2.UNPACK_B R112, R99.H1 ;  /* 0x00000063ff70723e */ /* 0x000fe200030004ff */
[----:B------:R-:W-:Y:S01]  /*66a0*/  HADD2.F32 R99, -RZ, R101.H1_H1 ;  /* 0x30000065ff637230 */ /* 0x000fe20000004100 */
[-C--:B------:R-:W-:Y:S01]  /*66b0*/  F2FP.F16.E5M2.UNPACK_B R106, R98.reuse ;  /* 0x00000062ff6a723e */ /* 0x080fe200020004ff */
[----:B------:R-:W-:Y:S01]  /*66c0*/  HADD2.F32 R101, -RZ, R102.H0_H0 ;  /* 0x20000066ff657230 */ /* 0x000fe20000004100 */
[----:B------:R-:W-:Y:S01]  /*66d0*/  F2FP.F16.E5M2.UNPACK_B R108, R98.H1 ;  /* 0x00000062ff6c723e */ /* 0x000fe200030004ff */
[----:B------:R-:W-:Y:S02]  /*66e0*/  HADD2.F32 R98, -RZ, R100.H0_H0 ;  /* 0x20000064ff627230 */ /* 0x000fe40000004100 */
[C---:B------:R-:W-:Y:S01]  /*66f0*/  FFMA R19, R81.reuse, R96, R19 ;  /* 0x0000006051137223 */ /* 0x040fe20000000013 */
[C---:B------:R-:W-:Y:S01]  /*6700*/  FFMA R0, R81.reuse, R97, R0 ;  /* 0x0000006151007223 */ /* 0x040fe20000000000 */
[----:B------:R-:W-:Y:S01]  /*6710*/  FFMA R2, R81, R99, R2 ;  /* 0x0000006351027223 */ /* 0x000fe20000000002 */
[----:B------:R-:W-:Y:S02]  /*6720*/  HADD2.F32 R102, -RZ, R102.H1_H1 ;  /* 0x30000066ff667230 */ /* 0x000fe40000004100 */
[C---:B------:R-:W-:Y:S01]  /*6730*/  FMUL R3, R78.reuse, R22 ;  /* 0x000000164e037220 */ /* 0x040fe20000400000 */
[----:B------:R-:W-:Y:S01]  /*6740*/  HADD2.F32 R100, -RZ, R100.H1_H1 ;  /* 0x30000064ff647230 */ /* 0x000fe20000004100 */
[----:B------:R-:W-:Y:S01]  /*6750*/  F2FP.SATFINITE.E5M2.F32.PACK_AB_MERGE_C R159, R19, R18, RZ ;  /* 0x00000012139f723e */ /* 0x000fe200048060ff */
[--C-:B------:R-:W-:Y:S02]  /*6760*/  HADD2.F32 R105, -RZ, R106.reuse.H0_H0 ;  /* 0x2000006aff697230 */ /* 0x100fe40000004100 */
[----:B------:R-:W-:Y:S01]  /*6770*/  FFMA R3, R81, R98, R3 ;  /* 0x0000006251037223 */ /* 0x000fe20000000003 */
[----:B------:R-:W-:Y:S01]  /*6780*/  HADD2.F32 R106, -RZ, R106.H1_H1 ;  /* 0x3000006aff6a7230 */ /* 0x000fe20000004100 */
[----:B------:R-:W-:Y:S01]  /*6790*/  F2FP.SATFINITE.E5M2.F32.PACK_AB_MERGE_C R159, R17, R16, R159 ;  /* 0x00000010119f723e */ /* 0x000fe2000480609f */
[----:B------:R-:W-:Y:S02]  /*67a0*/  HADD2.F32 R109, -RZ, R110.H0_H0 ;  /* 0x2000006eff6d7230 */ /* 0x000fe40000004100 */
[C---:B------:R-:W-:Y:S01]  /*67b0*/  FMUL R23, R78.reuse, R23 ;  /* 0x000000174e177220 */ /* 0x040fe20000400000 */
[--C-:B------:R-:W-:Y:S02]  /*67c0*/  HADD2.F32 R103, -RZ, R104.reuse.H0_H0 ;  /* 0x20000068ff677230 */ /* 0x100fe40000004100 */
[C---:B------:R-:W-:Y:S01]  /*67d0*/  FMUL R22, R78.reuse, R26 ;  /* 0x0000001a4e167220 */ /* 0x040fe20000400000 */
[----:B------:R-:W-:Y:S01]  /*67e0*/  HADD2.F32 R104, -RZ, R104.H1_H1 ;  /* 0x30000068ff687230 */ /* 0x000fe20000004100 */
[----:B------:R1:W-:Y:S01]  /*67f0*/  STS.128 [R168+UR43+0x2200], R156 ;  /* 0x0022009ca8007988 */ /* 0x0003e20008000c2b */
[C---:B------:R-:W-:Y:S01]  /*6800*/  FFMA R23, R81.reuse, R100, R23 ;  /* 0x0000006451177223 */ /* 0x040fe20000000017 */
[C---:B------:R-:W-:Y:S01]  /*6810*/  FFMA R20, R81.reuse, R101, R20 ;  /* 0x0000006551147223 */ /* 0x040fe20000000014 */
[C---:B------:R-:W-:Y:S01]  /*6820*/  FFMA R21, R81.reuse, R102, R21 ;  /* 0x0000006651157223 */ /* 0x040fe20000000015 */
[----:B------:R-:W-:Y:S01]  /*6830*/  FFMA R22, R81, R103, R22 ;  /* 0x0000006751167223 */ /* 0x000fe20000000016 */
[----:B------:R-:W-:Y:S01]  /*6840*/  HADD2.F32 R110, -RZ, R110.H1_H1 ;  /* 0x3000006eff6e7230 */ /* 0x000fe20000004100 */
[----:B------:R-:W-:Y:S01]  /*6850*/  F2FP.SATFINITE.E5M2.F32.PACK_AB_MERGE_C R161, R23, R3, RZ ;  /* 0x0000000317a1723e */ /* 0x000fe200048060ff */
[C---:B------:R-:W-:Y:S01]  /*6860*/  FMUL R27, R78.reuse, R27 ;  /* 0x0000001b4e1b7220 */ /* 0x040fe20000400000 */
[--C-:B------:R-:W-:Y:S02]  /*6870*/  HADD2.F32 R107, -RZ, R108.reuse.H0_H0 ;  /* 0x2000006cff6b7230 */ /* 0x100fe40000004100 */
[----:B------:R-:W-:Y:S01]  /*6880*/  FMUL R26, R78, R30 ;  /* 0x0000001e4e1a7220 */ /* 0x000fe20000400000 */
[----:B------:R-:W-:Y:S01]  /*6890*/  HADD2.F32 R108, -RZ, R108.H1_H1 ;  /* 0x3000006cff6c7230 */ /* 0x000fe20000004100 */
[----:B------:R-:W-:Y:S01]  /*68a0*/  F2FP.SATFINITE.E5M2.F32.PACK_AB_MERGE_C R160, R2, R0, R161 ;  /* 0x0000000002a0723e */ /* 0x000fe200048060a1 */
[C---:B------:R-:W-:Y:S01]  /*68b0*/  FFMA R27, R81.reuse, R104, R27 ;  /* 0x00000068511b7223 */ /* 0x040fe2000000001b */
[C---:B------:R-:W-:Y:S01]  /*68c0*/  FFMA R24, R81.reuse, R105, R24 ;  /* 0x0000006951187223 */ /* 0x040fe20000000018 */
[C---:B------:R-:W-:Y:S01]  /*68d0*/  FFMA R25, R81.reuse, R106, R25 ;  /* 0x0000006a51197223 */ /* 0x040fe20000000019 */
[----:B------:R-:W-:Y:S01]  /*68e0*/  FFMA R26, R81, R107, R26 ;  /* 0x0000006b511a7223 */ /* 0x000fe2000000001a */
[C---:B------:R-:W-:Y:S01]  /*68f0*/  FMUL R31, R78.reuse, R31 ;  /* 0x0000001f4e1f7220 */ /* 0x040fe20000400000 */
[--C-:B------:R-:W-:Y:S01]  /*6900*/  HADD2.F32 R111, -RZ, R112.reuse.H0_H0 ;  /* 0x20000070ff6f7230 */ /* 0x100fe20000004100 */
[----:B------:R-:W-:Y:S01]  /*6910*/  F2FP.SATFINITE.E5M2.F32.PACK_AB_MERGE_C R162, R27, R22, RZ ;  /* 0x000000161ba2723e */ /* 0x000fe200048060ff */
[----:B------:R-:W-:Y:S02]  /*6920*/  HADD2.F32 R112, -RZ, R112.H1_H1 ;  /* 0x30000070ff707230 */ /* 0x000fe40000004100 */
[C---:B------:R-:W-:Y:S01]  /*6930*/  FFMA R31, R81.reuse, R108, R31 ;  /* 0x0000006c511f7223 */ /* 0x040fe2000000001f */
[----:B------:R-:W-:Y:S01]  /*6940*/  FFMA R28, R81, R109, R28 ;  /* 0x0000006d511c7223 */ /* 0x000fe2000000001c */
[----:B------:R-:W-:Y:S01]  /*6950*/  F2FP.SATFINITE.E5M2.F32.PACK_AB_MERGE_C R161, R21, R20, R162 ;  /* 0x0000001415a1723e */ /* 0x000fe200048060a2 */
[----:B------:R-:W-:Y:S01]  /*6960*/  FFMA R29, R81, R110, R29 ;  /* 0x0000006e511d7223 */ /* 0x000fe2000000001d */
[C---:B------:R-:W-:Y:S01]  /*6970*/  FMUL R30, R78.reuse, R34 ;  /* 0x000000224e1e7220 */ /* 0x040fe20000400000 */
[----:B------:R-:W-:Y:S01]  /*6980*/  F2FP.SATFINITE.E5M2.F32.PACK_AB_MERGE_C R163, R31, R26, RZ ;  /* 0x0000001a1fa3723e */ /* 0x000fe200048060ff */
[C---:B------:R-:W-:Y:S01]  /*6990*/  FMUL R35, R78.reuse, R35 ;  /* 0x000000234e237220 */ /* 0x040fe20000400000 */
[--C-:B------:R-:W-:Y:S02]  /*69a0*/  HADD2.F32 R115, -RZ, R116.reuse.H0_H0 ;  /* 0x20000074ff737230 */ /* 0x100fe40000004100 */
[----:B------:R-:W-:Y:S01]  /*69b0*/  FFMA R30, R81, R111, R30 ;  /* 0x0000006f511e7223 */ /* 0x000fe2000000001e */
[----:B------:R-:W-:Y:S01]  /*69c0*/  F2FP.SATFINITE.E5M2.F32.PACK_AB_MERGE_C R162, R25, R24, R163 ;  /* 0x0000001819a2723e */ /* 0x000fe200048060a3 */
[C---:B------:R-:W-:Y:S01]  /*69d0*/  FFMA R35, R81.reuse, R112, R35 ;  /* 0x0000007051237223 */ /* 0x040fe20000000023 */
[C---:B------:R-:W-:Y:S01]  /*69e0*/  FFMA R32, R81.reuse, R113, R32 ;  /* 0x0000007151207223 */ /* 0x040fe20000000020 */
[----:B------:R-:W-:Y:S01]  /*69f0*/  FFMA R33, R81, R114, R33 ;  /* 0x0000007251217223 */ /* 0x000fe20000000021 */
[----:B------:R-:W-:Y:S02]  /*6a00*/  HADD2.F32 R116, -RZ, R116.H1_H1 ;  /* 0x30000074ff747230 */ /* 0x000fe40000004100 */
        /* <DEDUP_REMOVED lines=9> */
[----:B------:R-:W-:Y:S01]  /*6aa0*/  HADD2.F32 R120, -RZ, R120.H1_H1 ;  /* 0x30000078ff787230 */ /* 0x000fe20000004100 */
[----:B------:R1:W-:Y:S01]  /*6ab0*/  STS.128 [R178+0x2010], R160 ;  /* 0x002010a0b2007388 */ /* 0x0003e20000000c00 */
[----:B------:R-:W-:Y:S01]  /*6ac0*/  F2FP.SATFINITE.E5M2.F32.PACK_AB_MERGE_C R184, R39, R34, RZ ;  /* 0x0000002227b8723e */ /* 0x000fe200048060ff */
[C---:B------:R-:W-:Y:S01]  /*6ad0*/  FMUL R38, R78.reuse, R42 ;  /* 0x0000002a4e267220 */ /* 0x040fe20000400000 */
[C---:B------:R-:W-:Y:S01]  /*6ae0*/  FMUL R43, R78.reuse, R43 ;  /* 0x0000002b4e2b7220 */ /* 0x040fe20000400000 */
[--C-:B------:R-:W-:Y:S01]  /*6af0*/  HADD2.F32 R123, -RZ, R124.reuse.H0_H0 ;  /* 0x2000007cff7b7230 */ /* 0x100fe20000004100 */
[----:B------:R-:W-:Y:S01]  /*6b00*/  F2FP.SATFINITE.E5M2.F32.PACK_AB_MERGE_C R184, R33, R32, R184 ;  /* 0x0000002021b8723e */ /* 0x000fe200048060b8 */
[C---:B------:R-:W-:Y:S01]  /*6b10*/  FFMA R38, R81.reuse, R119, R38 ;  /* 0x0000007751267223 */ /* 0x040fe20000000026 */
        /* <DEDUP_REMOVED lines=12> */
[C---:B------:R-:W-:Y:S01]  /*6be0*/  FFMA R45, R81.reuse, R126, R45 ;  /* 0x0000007e512d7223 */ /* 0x040fe2000000002d */
[----:B------:R-:W-:Y:S02]  /*6bf0*/  HADD2.F32 R128, -RZ, R128.H1_H1 ;  /* 0x30000080ff807230 */ /* 0x000fe40000004100 */
[C---:B------:R-:W-:Y:S01]  /*6c00*/  FMUL R46, R78.reuse, R50 ;  /* 0x000000324e2e7220 */ /* 0x040fe20000400000 */
[C---:B------:R-:W-:Y:S01]  /*6c10*/  FMUL R51, R78.reuse, R51 ;  /* 0x000000334e337220 */ /* 0x040fe20000400000 */
[--C-:B------:R-:W-:Y:S02]  /*6c20*/  HADD2.F32 R131, -RZ, R132.reuse.H0_H0 ;  /* 0x20000084ff837230 */ /* 0x100fe40000004100 */
[C---:B------:R-:W-:Y:S01]  /*6c30*/  FMUL R50, R78.reuse, R54 ;  /* 0x000000364e327220 */ /* 0x040fe20000400000 */
[C---:B------:R-:W-:Y:S01]  /*6c40*/  FFMA R46, R81.reuse, R127, R46 ;  /* 0x0000007f512e7223 */ /* 0x040fe2000000002e */
[----:B------:R-:W-:Y:S02]  /*6c50*/  HADD2.F32 R132, -RZ, R132.H1_H1 ;  /* 0x30000084ff847230 */ /* 0x000fe40000004100 */
[C---:B------:R-:W-:Y:S01]  /*6c60*/  FFMA R51, R81.reuse, R128, R51 ;  /* 0x0000008051337223 */ /* 0x040fe20000000033 */
[C---:B------:R-:W-:Y:S01]  /*6c70*/  FMUL R55, R78.reuse, R55 ;  /* 0x000000374e377220 */ /* 0x040fe20000400000 */
[C---:B------:R-:W-:Y:S01]  /*6c80*/  FFMA R48, R81.reuse, R129, R48 ;  /* 0x0000008151307223 */ /* 0x040fe20000000030 */
[C---:B------:R-:W-:Y:S01]  /*6c90*/  FFMA R49, R81.reuse, R130, R49 ;  /* 0x0000008251317223 */ /* 0x040fe20000000031 */
[--C-:B------:R-:W-:Y:S02]  /*6ca0*/  HADD2.F32 R135, -RZ, R136.reuse.H0_H0 ;  /* 0x20000088ff877230 */ /* 0x100fe40000004100 */
[C---:B------:R-:W-:Y:S01]  /*6cb0*/  FFMA R50, R81.reuse, R131, R50 ;  /* 0x0000008351327223 */ /* 0x040fe20000000032 */
[----:B------:R-:W-:Y:S02]  /*6cc0*/  HADD2.F32 R136, -RZ, R136.H1_H1 ;  /* 0x30000088ff887230 */ /* 0x000fe40000004100 */
[C---:B------:R-:W-:Y:S01]  /*6cd0*/  FMUL R54, R78.reuse, R58 ;  /* 0x0000003a4e367220 */ /* 0x040fe20000400000 */
        /* <DEDUP_REMOVED lines=16> */
[----:B------:R-:W-:Y:S01]  /*6de0*/  FFMA R63, R81, R140, R63 ;  /* 0x0000008c513f7223 */ /* 0x000fe2000000003f */
[----:B------:R-:W-:Y:S01]  /*6df0*/  FMUL R67, R78, R67 ;  /* 0x000000434e437220 */ /* 0x000fe20000400000 */
[----:B------:R-:W-:Y:S01]  /*6e00*/  F2FP.SATFINITE.E5M2.F32.PACK_AB_MERGE_C R186, R47, R42, RZ ;  /* 0x0000002a2fba723e */ /* 0x000fe200048060ff */
[----:B------:R-:W-:Y:S01]  /*6e10*/  FFMA R60, R81, R83, R60 ;  /* 0x00000053513c7223 */ /* 0x000fe2000000003c */
[----:B------:R-:W-:Y:S01]  /*6e20*/  F2FP.SATFINITE.E5M2.F32.PACK_AB_MERGE_C R187, R51, R46, RZ ;  /* 0x0000002e33bb723e */ /* 0x000fe200048060ff */
[C---:B------:R-:W-:Y:S01]  /*6e30*/  FFMA R61, R81.reuse, R80, R61 ;  /* 0x00000050513d7223 */ /* 0x040fe2000000003d */
[C---:B------:R-:W-:Y:S01]  /*6e40*/  FFMA R62, R81.reuse, R85, R62 ;  /* 0x00000055513e7223 */ /* 0x040fe2000000003e */
[----:B------:R-:W-:Y:S01]  /*6e50*/  FFMA R67, R81, R82, R67 ;  /* 0x0000005251437223 */ /* 0x000fe20000000043 */
[----:B------:R-:W-:Y:S02]  /*6e60*/  F2FP.SATFINITE.E5M2.F32.PACK_AB_MERGE_C R186, R41, R40, R186 ;  /* 0x0000002829ba723e */ /* 0x000fe400048060ba */
[----:B------:R-:W-:Y:S02]  /*6e70*/  F2FP.SATFINITE.E5M2.F32.PACK_AB_MERGE_C R187, R45, R44, R187 ;  /* 0x0000002c2dbb723e */ /* 0x000fe400048060bb */
[----:B------:R-:W-:Y:S02]  /*6e80*/  F2FP.SATFINITE.E5M2.F32.PACK_AB_MERGE_C R188, R55, R50, RZ ;  /* 0x0000003237bc723e */ /* 0x000fe400048060ff */
[----:B------:R-:W-:Y:S01]  /*6e90*/  F2FP.SATFINITE.E5M2.F32.PACK_AB_MERGE_C R189, R59, R54, RZ ;  /* 0x000000363bbd723e */ /* 0x000fe200048060ff */
[----:B------:R1:W-:Y:S01]  /*6ea0*/  STS.128 [R177+0x2020], R184 ;  /* 0x002020b8b1007388 */ /* 0x0003e20000000c00 */
[----:B------:R-:W-:Y:S02]  /*6eb0*/  F2FP.SATFINITE.E5M2.F32.PACK_AB_MERGE_C R190, R63, R58, RZ ;  /* 0x0000003a3fbe723e */ /* 0x000fe400048060ff */
[----:B------:R-:W-:Y:S02]  /*6ec0*/  F2FP.SATFINITE.E5M2.F32.PACK_AB_MERGE_C R182, R67, R62, RZ ;  /* 0x0000003e43b6723e */ /* 0x000fe400048060ff */
[----:B------:R-:W-:Y:S02]  /*6ed0*/  F2FP.SATFINITE.E5M2.F32.PACK_AB_MERGE_C R188, R49, R48, R188 ;  /* 0x0000003031bc723e */ /* 0x000fe400048060bc */
[----:B------:R-:W-:Y:S02]  /*6ee0*/  F2FP.SATFINITE.E5M2.F32.PACK_AB_MERGE_C R189, R53, R52, R189 ;  /* 0x0000003435bd723e */ /* 0x000fe400048060bd */
[----:B------:R-:W-:Y:S02]  /*6ef0*/  F2FP.SATFINITE.E5M2.F32.PACK_AB_MERGE_C R190, R57, R56, R190 ;  /* 0x0000003839be723e */ /* 0x000fe400048060be */
[----:B------:R-:W-:Y:S02]  /*6f00*/  F2FP.SATFINITE.E5M2.F32.PACK_AB_MERGE_C R191, R61, R60, R182 ;  /* 0x0000003c3dbf723e */ /* 0x000fe400048060b6 */
[----:B------:R-:W-:Y:S03]  /*6f10*/  IADD3 R76, PT, PT, R76, 0x1, RZ ;  /* 0x000000014c4c7810 */ /* 0x000fe60007ffe0ff */
[----:B------:R1:W-:Y:S01]  /*6f20*/  STS.128 [R176+0x2030], R188 ;  /* 0x002030bcb0007388 */ /* 0x0003e20000000c00 */
[----:B------:R-:W-:Y:S01]  /*6f30*/  @!PT LDS RZ, [RZ] ;  /* 0x00000000fffff984 */ /* 0x000fe20000000800 */
[----:B------:R-:W-:Y:S01]  /*6f40*/  @!PT LDS RZ, [RZ] ;  /* 0x00000000fffff984 */ /* 0x000fe20000000800 */
[----:B------:R-:W-:Y:S01]  /*6f50*/  @!PT LDS RZ, [RZ] ;  /* 0x00000000fffff984 */ /* 0x000fe20000000800 */
[----:B------:R-:W-:Y:S01]  /*6f60*/  @!PT LDS RZ, [RZ] ;  /* 0x00000000fffff984 */ /* 0x000fe20000000800 */
[----:B------:R3:W-:Y:S07]  /*6f70*/  MEMBAR.ALL.CTA ;  /* 0x0000000000007992 */ /* 0x0007ee0000008000 */
[----:B---3--:R-:W3:Y:S02]  /*6f80*/  FENCE.VIEW.ASYNC.S ;  /* 0x00000000000073c6 */ /* 0x008ee40000000000 */
[----:B---3--:R-:W-:Y:S06]  /*6f90*/  BAR.SYNC.DEFER_BLOCKING 0x1, 0x80 ;  /* 0x0042000000007b1d */ /* 0x008fec0000010000 */
[----:B------:R-:W-:Y:S05]  /*6fa0*/  @P0 BRA `(.L_x_107) ;  /* 0x0000000000340947 */ /* 0x000fea0003800000 */
[----:B------:R-:W-:Y:S01]  /*6fb0*/  UIADD3 UR12, UPT, UPT, UR43, 0x2200, URZ ;  /* 0x000022002b0c7890 */ /* 0x000fe2000fffe0ff */
[----:B------:R-:W-:Y:S01]  /*6fc0*/  R2UR UR9, R155 ;  /* 0x000000009b0972ca */ /* 0x000fe200000e0000 */
[----:B------:R-:W-:Y:S01]  /*6fd0*/  UIADD3 UR10, UP0, UPT, UR46, 0x680, URZ ;  /* 0x000006802e0a7890 */ /* 0x000fe2000ff1e0ff */
[----:B------:R-:W-:Y:S01]  /*6fe0*/  R2UR UR8, R165 ;  /* 0x00000000a50872ca */ /* 0x000fe200000e0000 */
[----:B------:R-:W-:Y:S02]  /*6ff0*/  UMOV UR7, UR36 ;  /* 0x0000002400077c82 */ /* 0x000fe40008000000 */
[----:B------:R-:W-:Y:S01]  /*7000*/  IMAD.U32 R179, RZ, RZ, UR12 ;  /* 0x0000000cffb37e24 */ /* 0x000fe2000f8e00ff */
[----:B------:R-:W-:Y:S04]  /*7010*/  UIADD3.X UR11, UPT, UPT, URZ, UR47, URZ, UP0, !UPT ;  /* 0x0000002fff0b7290 */ /* 0x000fe800087fe4ff */
[----:B------:R-:W-:Y:S03]  /*7020*/  R2UR UR4, R179 ;  /* 0x00000000b30472ca */ /* 0x000fe600000e0000 */
[----:B------:R-:W-:Y:S02]  /*7030*/  USHF.L.U32 UR5, UR9, 0x6, URZ ;  /* 0x0000000609057899 */ /* 0x000fe400080006ff */
[----:B------:R-:W-:Y:S09]  /*7040*/  USHF.L.U32 UR6, UR8, 0x7, URZ ;  /* 0x0000000708067899 */ /* 0x000ff200080006ff */
[----:B------:R3:W-:Y:S01]  /*7050*/  UTMASTG.3D [UR4], [UR10] ;  /* 0x000000040a0073b5 */ /* 0x0007e20008010000 */
[----:B------:R0:W-:Y:S01]  /*7060*/  UTMACMDFLUSH ;  /* 0x00000000000079b7 */ /* 0x0001e20000000000 */
[----:B---3--:R-:W-:Y:S04]  /*7070*/  DEPBAR.LE SB0, 0x0 ;  /* 0x000080000000791a */ /* 0x008fe80000000000 */
.L_x_107:
[----:B------:R-:W-:Y:S05]  /*7080*/  BSYNC.RECONVERGENT B0 ;  /* 0x0000000000007941 */ /* 0x000fea0003800200 */
.L_x_106:
[----:B------:R-:W-:Y:S01]  /*7090*/  BAR.SYNC.DEFER_BLOCKING 0x1, 0x80 ;  /* 0x0042000000007b1d */ /* 0x000fe20000010000 */
[----:B------:R-:W-:Y:S01]  /*70a0*/  ISETP.NE.AND P2, PT, R180, RZ, PT ;  /* 0x000000ffb400720c */ /* 0x000fe20003f45270 */
[----:B------:R-:W-:Y:S01]  /*70b0*/  IMAD.IADD R155, R75, 0x1, R143 ;  /* 0x000000014b9b7824 */ /* 0x000fe200078e028f */
[----:B------:R-:W-:Y:S01]  /*70c0*/  ISETP.NE.AND P0, PT, R181, 0x2, PT ;  /* 0x00000002b500780c */ /* 0x000fe20003f05270 */
[----:B------:R-:W-:Y:S01]  /*70d0*/  IMAD.IADD R165, R77, 0x1, R154 ;  /* 0x000000014da57824 */ /* 0x000fe200078e029a */
[----:B------:R-:W-:Y:S02]  /*70e0*/  ISETP.NE.AND P1, PT, R76, 0x4, PT ;  /* 0x000000044c00780c */ /* 0x000fe40003f25270 */
[----:B------:R-:W-:Y:S02]  /*70f0*/  SEL R3, RZ, 0x1, P0 ;  /* 0x00000001ff037807 */ /* 0x000fe40000000000 */
[----:B------:R-:W-:Y:S02]  /*7100*/  SEL R0, RZ, 0x1, P1 ;  /* 0x00000001ff007807 */ /* 0x000fe40000800000 */
[----:B------:R-:W-:Y:S02]  /*7110*/  LOP3.LUT R174, R174, R3, RZ, 0x3c, !PT ;  /* 0x00000003aeae7212 */ /* 0x000fe400078e3cff */
[----:B------:R-:W-:Y:S02]  /*7120*/  LOP3.LUT R175, R175, R0, RZ, 0x3c, !PT ;  /* 0x00000000afaf7212 */ /* 0x000fe400078e3cff */
[----:B------:R-:W-:Y:S02]  /*7130*/  @P2 R2UR UR36, R171 ;  /* 0x00000000ab2422ca */ /* 0x000fe400000e0000 */
[----:B------:R-:W-:Y:S02]  /*7140*/  SEL R181, R181, RZ, P0 ;  /* 0x000000ffb5b57207 */ /* 0x000fe40000000000 */
[----:B------:R-:W-:Y:S01]  /*7150*/  SEL R76, R76, RZ, P1 ;  /* 0x000000ff4c4c7207 */ /* 0x000fe20000800000 */
[----:B------:R-:W-:Y:S10]  /*7160*/  @P2 BRA `(.L_x_108) ;  /* 0xffffffdc00702947 */ /* 0x000ff4000383ffff */
[----:B------:R-:W-:Y:S05]  /*7170*/  EXIT ;  /* 0x000000000000794d */ /* 0x000fea0003800000 */
.L_x_20:
[----:B--2---:R2:W1:Y:S02]  /*7180*/  SYNCS.PHASECHK.TRANS64.TRYWAIT P0, [R3+URZ+0x1a0], R2 ;  /* 0x0001a002030075a7 */ /* 0x00446400080011ff */
[----:B-1----:R-:W-:Y:S05]  /*7190*/  @!P0 NANOSLEEP.SYNCS 0x989680 ;  /* 0x009896800000895d */ /* 0x002fea0003900000 */
[----:B------:R-:W1:Y:S02]  /*71a0*/  @!P0 SYNCS.PHASECHK.TRANS64 P0, [R3+URZ+0x1a0], R2 ;  /* 0x0001a002030085a7 */ /* 0x000e6400080010ff */
[----:B-1----:R-:W-:Y:S05]  /*71b0*/  @!P0 BRA `(.L_x_20) ;  /* 0xfffffffc00f08947 */ /* 0x002fea000383ffff */
[----:B------:R-:W-:Y:S05]  /*71c0*/  BRA `(.L_x_109) ;  /* 0xffffffa400607947 */ /* 0x000fea000383ffff */
.L_x_23:
[----:B-1----:R-:W-:-:S07]  /*71d0*/  MOV R2, UR33 ;  /* 0x0000002100027c02 */ /* 0x002fce0008000f00 */
.L_x_110:
[----:B-1----:R1:W2:Y:S02]  /*71e0*/  SYNCS.PHASECHK.TRANS64.TRYWAIT P0, [R2+URZ+0x88], R5 ;  /* 0x00008805020075a7 */ /* 0x0022a400080011ff */
[----:B--2---:R-:W-:Y:S05]  /*71f0*/  @!P0 NANOSLEEP.SYNCS 0x989680 ;  /* 0x009896800000895d */ /* 0x004fea0003900000 */
[----:B------:R-:W2:Y:S02]  /*7200*/  @!P0 SYNCS.PHASECHK.TRANS64 P0, [R2+URZ+0x88], R5 ;  /* 0x00008805020085a7 */ /* 0x000ea400080010ff */
[----:B--2---:R-:W-:Y:S05]  /*7210*/  @!P0 BRA `(.L_x_110) ;  /* 0xfffffffc00f08947 */ /* 0x004fea000383ffff */
[----:B------:R-:W-:Y:S05]  /*7220*/  BRA `(.L_x_22) ;  /* 0xffffffa400b07947 */ /* 0x000fea000383ffff */
.L_x_29:
[----:B-1----:R-:W-:-:S07]  /*7230*/  MOV R2, UR17 ;  /* 0x0000001100027c02 */ /* 0x002fce0008000f00 */
.L_x_111:
[----:B-1----:R1:W2:Y:S02]  /*7240*/  SYNCS.PHASECHK.TRANS64.TRYWAIT P0, [R2+URZ+0x88], R5 ;  /* 0x00008805020075a7 */ /* 0x0022a400080011ff */
[----:B--2---:R-:W-:Y:S05]  /*7250*/  @!P0 NANOSLEEP.SYNCS 0x989680 ;  /* 0x009896800000895d */ /* 0x004fea0003900000 */
[----:B------:R-:W2:Y:S02]  /*7260*/  @!P0 SYNCS.PHASECHK.TRANS64 P0, [R2+URZ+0x88], R5 ;  /* 0x00008805020085a7 */ /* 0x000ea400080010ff */
[----:B--2---:R-:W-:Y:S05]  /*7270*/  @!P0 BRA `(.L_x_111) ;  /* 0xfffffffc00f08947 */ /* 0x004fea000383ffff */
[----:B------:R-:W-:Y:S05]  /*7280*/  BRA `(.L_x_28) ;  /* 0xffffffa800587947 */ /* 0x000fea000383ffff */
.L_x_33:
[----:B-1----:R1:W2:Y:S02]  /*7290*/  SYNCS.PHASECHK.TRANS64.TRYWAIT P0, [R2+URZ+0x130], R3 ;  /* 0x00013003020075a7 */ /* 0x0022a400080011ff */
[----:B--2---:R-:W-:Y:S05]  /*72a0*/  @!P0 NANOSLEEP.SYNCS 0x989680 ;  /* 0x009896800000895d */ /* 0x004fea0003900000 */
[----:B------:R-:W2:Y:S02]  /*72b0*/  @!P0 SYNCS.PHASECHK.TRANS64 P0, [R2+URZ+0x130], R3 ;  /* 0x00013003020085a7 */ /* 0x000ea400080010ff */
[----:B--2---:R-:W-:Y:S05]  /*72c0*/  @!P0 BRA `(.L_x_33) ;  /* 0xfffffffc00f08947 */ /* 0x004fea000383ffff */
[----:B------:R-:W-:Y:S05]  /*72d0*/  BRA `(.L_x_112) ;  /* 0xffffffa800e87947 */ /* 0x000fea000383ffff */
.L_x_37:
[----:B----4-:R-:W-:-:S07]  /*72e0*/  MOV R0, UR5 ;  /* 0x0000000500007c02 */ /* 0x010fce0008000f00 */
.L_x_113:
[----:B-1----:R1:W2:Y:S02]  /*72f0*/  SYNCS.PHASECHK.TRANS64.TRYWAIT P0, [R0+URZ], R3 ;  /* 0x00000003000075a7 */ /* 0x0022a400080011ff */
[----:B--2---:R-:W-:Y:S05]  /*7300*/  @!P0 NANOSLEEP.SYNCS 0x989680 ;  /* 0x009896800000895d */ /* 0x004fea0003900000 */
[----:B------:R-:W2:Y:S02]  /*7310*/  @!P0 SYNCS.PHASECHK.TRANS64 P0, [R0+URZ], R3 ;  /* 0x00000003000085a7 */ /* 0x000ea400080010ff */
[----:B--2---:R-:W-:Y:S05]  /*7320*/  @!P0 BRA `(.L_x_113) ;  /* 0xfffffffc00f08947 */ /* 0x004fea000383ffff */
[----:B------:R-:W-:Y:S05]  /*7330*/  BRA `(.L_x_114) ;  /* 0xffffffb000587947 */ /* 0x000fea000383ffff */
.L_x_38:
[----:B----4-:R-:W-:-:S07]  /*7340*/  MOV R0, UR5 ;  /* 0x0000000500007c02 */ /* 0x010fce0008000f00 */
.L_x_115:
[----:B-1----:R1:W2:Y:S02]  /*7350*/  SYNCS.PHASECHK.TRANS64.TRYWAIT P0, [R0+URZ], R3 ;  /* 0x00000003000075a7 */ /* 0x0022a400080011ff */
[----:B--2---:R-:W-:Y:S05]  /*7360*/  @!P0 NANOSLEEP.SYNCS 0x989680 ;  /* 0x009896800000895d */ /* 0x004fea0003900000 */
[----:B------:R-:W2:Y:S02]  /*7370*/  @!P0 SYNCS.PHASECHK.TRANS64 P0, [R0+URZ], R3 ;  /* 0x00000003000085a7 */ /* 0x000ea400080010ff */
[----:B--2---:R-:W-:Y:S05]  /*7380*/  @!P0 BRA `(.L_x_115) ;  /* 0xfffffffc00f08947 */ /* 0x004fea000383ffff */
[----:B------:R-:W-:Y:S05]  /*7390*/  BRA `(.L_x_116) ;  /* 0xffffffb000647947 */ /* 0x000fea000383ffff */
.L_x_39:
[----:B----4-:R-:W-:-:S07]  /*73a0*/  MOV R0, UR5 ;  /* 0x0000000500007c02 */ /* 0x010fce0008000f00 */
.L_x_117:
[----:B-1----:R1:W2:Y:S02]  /*73b0*/  SYNCS.PHASECHK.TRANS64.TRYWAIT P0, [R0+URZ], R3 ;  /* 0x00000003000075a7 */ /* 0x0022a400080011ff */
[----:B--2---:R-:W-:Y:S05]  /*73c0*/  @!P0 NANOSLEEP.SYNCS 0x989680 ;  /* 0x009896800000895d */ /* 0x004fea0003900000 */
[----:B------:R-:W2:Y:S02]  /*73d0*/  @!P0 SYNCS.PHASECHK.TRANS64 P0, [R0+URZ], R3 ;  /* 0x00000003000085a7 */ /* 0x000ea400080010ff */
[----:B--2---:R-:W-:Y:S05]  /*73e0*/  @!P0 BRA `(.L_x_117) ;  /* 0xfffffffc00f08947 */ /* 0x004fea000383ffff */
[----:B------:R-:W-:Y:S05]  /*73f0*/  BRA `(.L_x_118) ;  /* 0xffffffb000707947 */ /* 0x000fea000383ffff */
.L_x_40:
[----:B----4-:R-:W-:-:S07]  /*7400*/  MOV R0, UR5 ;  /* 0x0000000500007c02 */ /* 0x010fce0008000f00 */
.L_x_119:
[----:B-1----:R1:W2:Y:S02]  /*7410*/  SYNCS.PHASECHK.TRANS64.TRYWAIT P0, [R0+URZ], R3 ;  /* 0x00000003000075a7 */ /* 0x0022a400080011ff */
[----:B--2---:R-:W-:Y:S05]  /*7420*/  @!P0 NANOSLEEP.SYNCS 0x989680 ;  /* 0x009896800000895d */ /* 0x004fea0003900000 */
[----:B------:R-:W2:Y:S02]  /*7430*/  @!P0 SYNCS.PHASECHK.TRANS64 P0, [R0+URZ], R3 ;  /* 0x00000003000085a7 */ /* 0x000ea400080010ff */
[----:B--2---:R-:W-:Y:S05]  /*7440*/  @!P0 BRA `(.L_x_119) ;  /* 0xfffffffc00f08947 */ /* 0x004fea000383ffff */
[----:B------:R-:W-:Y:S05]  /*7450*/  BRA `(.L_x_120) ;  /* 0xffffffb0007c7947 */ /* 0x000fea000383ffff */
.L_x_41:
[----:B----4-:R-:W-:-:S07]  /*7460*/  MOV R0, UR5 ;  /* 0x0000000500007c02 */ /* 0x010fce0008000f00 */
.L_x_121:
[----:B-1----:R1:W2:Y:S02]  /*7470*/  SYNCS.PHASECHK.TRANS64.TRYWAIT P0, [R0+URZ], R3 ;  /* 0x00000003000075a7 */ /* 0x0022a400080011ff */
[----:B--2---:R-:W-:Y:S05]  /*7480*/  @!P0 NANOSLEEP.SYNCS 0x989680 ;  /* 0x009896800000895d */ /* 0x004fea0003900000 */
[----:B------:R-:W2:Y:S02]  /*7490*/  @!P0 SYNCS.PHASECHK.TRANS64 P0, [R0+URZ], R3 ;  /* 0x00000003000085a7 */ /* 0x000ea400080010ff */
[----:B--2---:R-:W-:Y:S05]  /*74a0*/  @!P0 BRA `(.L_x_121) ;  /* 0xfffffffc00f08947 */ /* 0x004fea000383ffff */
[----:B------:R-:W-:Y:S05]  /*74b0*/  BRA `(.L_x_122) ;  /* 0xffffffb000887947 */ /* 0x000fea000383ffff */
.L_x_42:
[----:B----4-:R-:W-:-:S07]  /*74c0*/  MOV R0, UR5 ;  /* 0x0000000500007c02 */ /* 0x010fce0008000f00 */
.L_x_123:
[----:B-1----:R1:W2:Y:S02]  /*74d0*/  SYNCS.PHASECHK.TRANS64.TRYWAIT P0, [R0+URZ], R3 ;  /* 0x00000003000075a7 */ /* 0x0022a400080011ff */
[----:B--2---:R-:W-:Y:S05]  /*74e0*/  @!P0 NANOSLEEP.SYNCS 0x989680 ;  /* 0x009896800000895d */ /* 0x004fea0003900000 */
[----:B------:R-:W2:Y:S02]  /*74f0*/  @!P0 SYNCS.PHASECHK.TRANS64 P0, [R0+URZ], R3 ;  /* 0x00000003000085a7 */ /* 0x000ea400080010ff */
[----:B--2---:R-:W-:Y:S05]  /*7500*/  @!P0 BRA `(.L_x_123) ;  /* 0xfffffffc00f08947 */ /* 0x004fea000383ffff */
[----:B------:R-:W-:Y:S05]  /*7510*/  BRA `(.L_x_124) ;  /* 0xffffffb000947947 */ /* 0x000fea000383ffff */
.L_x_43:
[----:B----4-:R-:W-:-:S07]  /*7520*/  MOV R0, UR5 ;  /* 0x0000000500007c02 */ /* 0x010fce0008000f00 */
.L_x_125:
[----:B-1----:R1:W2:Y:S02]  /*7530*/  SYNCS.PHASECHK.TRANS64.TRYWAIT P0, [R0+URZ], R3 ;  /* 0x00000003000075a7 */ /* 0x0022a400080011ff */
[----:B--2---:R-:W-:Y:S05]  /*7540*/  @!P0 NANOSLEEP.SYNCS 0x989680 ;  /* 0x009896800000895d */ /* 0x004fea0003900000 */
[----:B------:R-:W2:Y:S02]  /*7550*/  @!P0 SYNCS.PHASECHK.TRANS64 P0, [R0+URZ], R3 ;  /* 0x00000003000085a7 */ /* 0x000ea400080010ff */
[----:B--2---:R-:W-:Y:S05]  /*7560*/  @!P0 BRA `(.L_x_125) ;  /* 0xfffffffc00f08947 */ /* 0x004fea000383ffff */
[----:B------:R-:W-:Y:S05]  /*7570*/  BRA `(.L_x_126) ;  /* 0xffffffb000a07947 */ /* 0x000fea000383ffff */
.L_x_44:
[----:B----4-:R-:W-:-:S07]  /*7580*/  MOV R0, UR5 ;  /* 0x0000000500007c02 */ /* 0x010fce0008000f00 */
.L_x_127:
[----:B-1----:R1:W2:Y:S02]  /*7590*/  SYNCS.PHASECHK.TRANS64.TRYWAIT P0, [R0+URZ], R3 ;  /* 0x00000003000075a7 */ /* 0x0022a400080011ff */
[----:B--2---:R-:W-:Y:S05]  /*75a0*/  @!P0 NANOSLEEP.SYNCS 0x989680 ;  /* 0x009896800000895d */ /* 0x004fea0003900000 */
[----:B------:R-:W2:Y:S02]  /*75b0*/  @!P0 SYNCS.PHASECHK.TRANS64 P0, [R0+URZ], R3 ;  /* 0x00000003000085a7 */ /* 0x000ea400080010ff */
[----:B--2---:R-:W-:Y:S05]  /*75c0*/  @!P0 BRA `(.L_x_127) ;  /* 0xfffffffc00f08947 */ /* 0x004fea000383ffff */
[----:B------:R-:W-:Y:S05]  /*75d0*/  BRA `(.L_x_128) ;  /* 0xffffffb000ac7947 */ /* 0x000fea000383ffff */
.L_x_45:
[----:B----4-:R-:W-:-:S07]  /*75e0*/  MOV R0, UR5 ;  /* 0x0000000500007c02 */ /* 0x010fce0008000f00 */
.L_x_129:
[----:B-1----:R1:W2:Y:S02]  /*75f0*/  SYNCS.PHASECHK.TRANS64.TRYWAIT P0, [R0+URZ], R3 ;  /* 0x00000003000075a7 */ /* 0x0022a400080011ff */
[----:B--2---:R-:W-:Y:S05]  /*7600*/  @!P0 NANOSLEEP.SYNCS 0x989680 ;  /* 0x009896800000895d */ /* 0x004fea0003900000 */
[----:B------:R-:W2:Y:S02]  /*7610*/  @!P0 SYNCS.PHASECHK.TRANS64 P0, [R0+URZ], R3 ;  /* 0x00000003000085a7 */ /* 0x000ea400080010ff */
[----:B--2---:R-:W-:Y:S05]  /*7620*/  @!P0 BRA `(.L_x_129) ;  /* 0xfffffffc00f08947 */ /* 0x004fea000383ffff */
[----:B------:R-:W-:Y:S05]  /*7630*/  BRA `(.L_x_130) ;  /* 0xffffffb000b87947 */ /* 0x000fea000383ffff */
.L_x_46:
[----:B----4-:R-:W-:-:S07]  /*7640*/  MOV R0, UR5 ;  /* 0x0000000500007c02 */ /* 0x010fce0008000f00 */
.L_x_131:
[----:B-1----:R1:W2:Y:S02]  /*7650*/  SYNCS.PHASECHK.TRANS64.TRYWAIT P0, [R0+URZ], R3 ;  /* 0x00000003000075a7 */ /* 0x0022a400080011ff */
[----:B--2---:R-:W-:Y:S05]  /*7660*/  @!P0 NANOSLEEP.SYNCS 0x989680 ;  /* 0x009896800000895d */ /* 0x004fea0003900000 */
[----:B------:R-:W2:Y:S02]  /*7670*/  @!P0 SYNCS.PHASECHK.TRANS64 P0, [R0+URZ], R3 ;  /* 0x00000003000085a7 */ /* 0x000ea400080010ff */
[----:B--2---:R-:W-:Y:S05]  /*7680*/  @!P0 BRA `(.L_x_131) ;  /* 0xfffffffc00f08947 */ /* 0x004fea000383ffff */
[----:B------:R-:W-:Y:S05]  /*7690*/  BRA `(.L_x_132) ;  /* 0xffffffb000c47947 */ /* 0x000fea000383ffff */
.L_x_47:
[----:B----4-:R-:W-:-:S07]  /*76a0*/  MOV R0, UR5 ;  /* 0x0000000500007c02 */ /* 0x010fce0008000f00 */
.L_x_133:
[----:B-1----:R1:W2:Y:S02]  /*76b0*/  SYNCS.PHASECHK.TRANS64.TRYWAIT P0, [R0+URZ], R3 ;  /* 0x00000003000075a7 */ /* 0x0022a400080011ff */
[----:B--2---:R-:W-:Y:S05]  /*76c0*/  @!P0 NANOSLEEP.SYNCS 0x989680 ;  /* 0x009896800000895d */ /* 0x004fea0003900000 */
[----:B------:R-:W2:Y:S02]  /*76d0*/  @!P0 SYNCS.PHASECHK.TRANS64 P0, [R0+URZ], R3 ;  /* 0x00000003000085a7 */ /* 0x000ea400080010ff */
[----:B--2---:R-:W-:Y:S05]  /*76e0*/  @!P0 BRA `(.L_x_133) ;  /* 0xfffffffc00f08947 */ /* 0x004fea000383ffff */
[----:B------:R-:W-:Y:S05]  /*76f0*/  BRA `(.L_x_134) ;  /* 0xffffffb000d07947 */ /* 0x000fea000383ffff */
.L_x_48:
[----:B----4-:R-:W-:-:S07]  /*7700*/  MOV R0, UR5 ;  /* 0x0000000500007c02 */ /* 0x010fce0008000f00 */
.L_x_135:
[----:B-1----:R1:W2:Y:S02]  /*7710*/  SYNCS.PHASECHK.TRANS64.TRYWAIT P0, [R0+URZ], R3 ;  /* 0x00000003000075a7 */ /* 0x0022a400080011ff */
[----:B--2---:R-:W-:Y:S05]  /*7720*/  @!P0 NANOSLEEP.SYNCS 0x989680 ;  /* 0x009896800000895d */ /* 0x004fea0003900000 */
[----:B------:R-:W2:Y:S02]  /*7730*/  @!P0 SYNCS.PHASECHK.TRANS64 P0, [R0+URZ], R3 ;  /* 0x00000003000085a7 */ /* 0x000ea400080010ff */
[----:B--2---:R-:W-:Y:S05]  /*7740*/  @!P0 BRA `(.L_x_135) ;  /* 0xfffffffc00f08947 */ /* 0x004fea000383ffff */
[----:B------:R-:W-:Y:S05]  /*7750*/  BRA `(.L_x_136) ;  /* 0xffffffb000dc7947 */ /* 0x000fea000383ffff */
.L_x_49:
[----:B----4-:R-:W-:-:S07]  /*7760*/  MOV R0, UR5 ;  /* 0x0000000500007c02 */ /* 0x010fce0008000f00 */
.L_x_137:
[----:B-1----:R1:W2:Y:S02]  /*7770*/  SYNCS.PHASECHK.TRANS64.TRYWAIT P0, [R0+URZ], R3 ;  /* 0x00000003000075a7 */ /* 0x0022a400080011ff */
[----:B--2---:R-:W-:Y:S05]  /*7780*/  @!P0 NANOSLEEP.SYNCS 0x989680 ;  /* 0x009896800000895d */ /* 0x004fea0003900000 */
[----:B------:R-:W2:Y:S02]  /*7790*/  @!P0 SYNCS.PHASECHK.TRANS64 P0, [R0+URZ], R3 ;  /* 0x00000003000085a7 */ /* 0x000ea400080010ff */
[----:B--2---:R-:W-:Y:S05]  /*77a0*/  @!P0 BRA `(.L_x_137) ;  /* 0xfffffffc00f08947 */ /* 0x004fea000383ffff */
[----:B------:R-:W-:Y:S05]  /*77b0*/  BRA `(.L_x_138) ;  /* 0xffffffb000e87947 */ /* 0x000fea000383ffff */
.L_x_50:
[----:B----4-:R-:W-:-:S07]  /*77c0*/  MOV R0, UR5 ;  /* 0x0000000500007c02 */ /* 0x010fce0008000f00 */
.L_x_139:
[----:B-1----:R1:W2:Y:S02]  /*77d0*/  SYNCS.PHASECHK.TRANS64.TRYWAIT P0, [R0+URZ], R3 ;  /* 0x00000003000075a7 */ /* 0x0022a400080011ff */
[----:B--2---:R-:W-:Y:S05]  /*77e0*/  @!P0 NANOSLEEP.SYNCS 0x989680 ;  /* 0x009896800000895d */ /* 0x004fea0003900000 */
[----:B------:R-:W2:Y:S02]  /*77f0*/  @!P0 SYNCS.PHASECHK.TRANS64 P0, [R0+URZ], R3 ;  /* 0x00000003000085a7 */ /* 0x000ea400080010ff */
[----:B--2---:R-:W-:Y:S05]  /*7800*/  @!P0 BRA `(.L_x_139) ;  /* 0xfffffffc00f08947 */ /* 0x004fea000383ffff */
[----:B------:R-:W-:Y:S05]  /*7810*/  BRA `(.L_x_140) ;  /* 0xffffffb000f47947 */ /* 0x000fea000383ffff */
.L_x_51:
[----:B----4-:R-:W-:-:S07]  /*7820*/  MOV R0, UR5 ;  /* 0x0000000500007c02 */ /* 0x010fce0008000f00 */
.L_x_141:
[----:B-1----:R1:W2:Y:S02]  /*7830*/  SYNCS.PHASECHK.TRANS64.TRYWAIT P0, [R0+URZ], R3 ;  /* 0x00000003000075a7 */ /* 0x0022a400080011ff */
[----:B--2---:R-:W-:Y:S05]  /*7840*/  @!P0 NANOSLEEP.SYNCS 0x989680 ;  /* 0x009896800000895d */ /* 0x004fea0003900000 */
[----:B------:R-:W2:Y:S02]  /*7850*/  @!P0 SYNCS.PHASECHK.TRANS64 P0, [R0+URZ], R3 ;  /* 0x00000003000085a7 */ /* 0x000ea400080010ff */
[----:B--2---:R-:W-:Y:S05]  /*7860*/  @!P0 BRA `(.L_x_141) ;  /* 0xfffffffc00f08947 */ /* 0x004fea000383ffff */
[----:B------:R-:W-:Y:S05]  /*7870*/  BRA `(.L_x_142) ;  /* 0xffffffb400007947 */ /* 0x000fea000383ffff */
.L_x_52:
[----:B----4-:R-:W-:-:S07]  /*7880*/  MOV R0, UR5 ;  /* 0x0000000500007c02 */ /* 0x010fce0008000f00 */
.L_x_143:
[----:B-1----:R1:W2:Y:S02]  /*7890*/  SYNCS.PHASECHK.TRANS64.TRYWAIT P0, [R0+URZ], R3 ;  /* 0x00000003000075a7 */ /* 0x0022a400080011ff */
[----:B--2---:R-:W-:Y:S05]  /*78a0*/  @!P0 NANOSLEEP.SYNCS 0x989680 ;  /* 0x009896800000895d */ /* 0x004fea0003900000 */
[----:B------:R-:W2:Y:S02]  /*78b0*/  @!P0 SYNCS.PHASECHK.TRANS64 P0, [R0+URZ], R3 ;  /* 0x00000003000085a7 */ /* 0x000ea400080010ff */
[----:B--2---:R-:W-:Y:S05]  /*78c0*/  @!P0 BRA `(.L_x_143) ;  /* 0xfffffffc00f08947 */ /* 0x004fea000383ffff */
[----:B------:R-:W-:Y:S05]  /*78d0*/  BRA `(.L_x_144) ;  /* 0xffffffb4000c7947 */ /* 0x000fea000383ffff */
.L_x_55:
[----:B-1----:R1:W2:Y:S02]  /*78e0*/  SYNCS.PHASECHK.TRANS64.TRYWAIT P0, [R0+URZ+0x190], R5 ;  /* 0x00019005000075a7 */ /* 0x0022a400080011ff */
[----:B--2---:R-:W-:Y:S05]  /*78f0*/  @!P0 NANOSLEEP.SYNCS 0x989680 ;  /* 0x009896800000895d */ /* 0x004fea0003900000 */
[----:B------:R-:W2:Y:S02]  /*7900*/  @!P0 SYNCS.PHASECHK.TRANS64 P0, [R0+URZ+0x190], R5 ;  /* 0x00019005000085a7 */ /* 0x000ea400080010ff */
[----:B--2---:R-:W-:Y:S05]  /*7910*/  @!P0 BRA `(.L_x_55) ;  /* 0xfffffffc00f08947 */ /* 0x004fea000383ffff */
[----:B------:R-:W-:Y:S05]  /*7920*/  BRA `(.L_x_145) ;  /* 0xffffffb400687947 */ /* 0x000fea000383ffff */
.L_x_56:
[----:B------:R-:W-:-:S07]  /*7930*/  MOV R0, UR5 ;  /* 0x0000000500007c02 */ /* 0x000fce0008000f00 */
.L_x_146:
[----:B-1----:R1:W2:Y:S02]  /*7940*/  SYNCS.PHASECHK.TRANS64.TRYWAIT P0, [R0+URZ+0x140], R5 ;  /* 0x00014005000075a7 */ /* 0x0022a400080011ff */
[----:B--2---:R-:W-:Y:S05]  /*7950*/  @!P0 NANOSLEEP.SYNCS 0x989680 ;  /* 0x009896800000895d */ /* 0x004fea0003900000 */
[----:B------:R-:W2:Y:S02]  /*7960*/  @!P0 SYNCS.PHASECHK.TRANS64 P0, [R0+URZ+0x140], R5 ;  /* 0x00014005000085a7 */ /* 0x000ea400080010ff */
[----:B--2---:R-:W-:Y:S05]  /*7970*/  @!P0 BRA `(.L_x_146) ;  /* 0xfffffffc00f08947 */ /* 0x004fea000383ffff */
[----:B------:R-:W-:Y:S05]  /*7980*/  BRA `(.L_x_147) ;  /* 0xffffffb400787947 */ /* 0x000fea000383ffff */
.L_x_57:
[----:B-1----:R1:W2:Y:S02]  /*7990*/  SYNCS.PHASECHK.TRANS64.TRYWAIT P1, [R0+URZ+0x130], R5 ;  /* 0x00013005000075a7 */ /* 0x0022a400080211ff */
[----:B--2---:R-:W-:Y:S05]  /*79a0*/  @!P1 NANOSLEEP.SYNCS 0x989680 ;  /* 0x009896800000995d */ /* 0x004fea0003900000 */
[----:B------:R-:W2:Y:S02]  /*79b0*/  @!P1 SYNCS.PHASECHK.TRANS64 P1, [R0+URZ+0x130], R5 ;  /* 0x00013005000095a7 */ /* 0x000ea400080210ff */
[----:B--2---:R-:W-:Y:S05]  /*79c0*/  @!P1 BRA `(.L_x_57) ;  /* 0xfffffffc00f09947 */ /* 0x004fea000383ffff */
[----:B------:R-:W-:Y:S05]  /*79d0*/  BRA `(.L_x_148) ;  /* 0xffffffb400a87947 */ /* 0x000fea000383ffff */
.L_x_60:
[----:B------:R-:W-:-:S07]  /*79e0*/  MOV R0, UR5 ;  /* 0x0000000500007c02 */ /* 0x000fce0008000f00 */
.L_x_149:
[----:B-1----:R1:W2:Y:S02]  /*79f0*/  SYNCS.PHASECHK.TRANS64.TRYWAIT P0, [R0+URZ+0x140], R3 ;  /* 0x00014003000075a7 */ /* 0x0022a400080011ff */
[----:B--2---:R-:W-:Y:S05]  /*7a00*/  @!P0 NANOSLEEP.SYNCS 0x989680 ;  /* 0x009896800000895d */ /* 0x004fea0003900000 */
[----:B------:R-:W2:Y:S02]  /*7a10*/  @!P0 SYNCS.PHASECHK.TRANS64 P0, [R0+URZ+0x140], R3 ;  /* 0x00014003000085a7 */ /* 0x000ea400080010ff */
[----:B--2---:R-:W-:Y:S05]  /*7a20*/  @!P0 BRA `(.L_x_149) ;  /* 0xfffffffc00f08947 */ /* 0x004fea000383ffff */
[----:B------:R-:W-:Y:S05]  /*7a30*/  BRA `(.L_x_59) ;  /* 0xffffffb400fc7947 */ /* 0x000fea000383ffff */
.L_x_67:
[----:B-1----:R1:W2:Y:S02]  /*7a40*/  SYNCS.PHASECHK.TRANS64.TRYWAIT P1, [R0+URZ+0x130], R5 ;  /* 0x00013005000075a7 */ /* 0x0022a400080211ff */
[----:B--2---:R-:W-:Y:S05]  /*7a50*/  @!P1 NANOSLEEP.SYNCS 0x989680 ;  /* 0x009896800000995d */ /* 0x004fea0003900000 */
[----:B------:R-:W2:Y:S02]  /*7a60*/  @!P1 SYNCS.PHASECHK.TRANS64 P1, [R0+URZ+0x130], R5 ;  /* 0x00013005000095a7 */ /* 0x000ea400080210ff */
[----:B--2---:R-:W-:Y:S05]  /*7a70*/  @!P1 BRA `(.L_x_67) ;  /* 0xfffffffc00f09947 */ /* 0x004fea000383ffff */
[----:B------:R-:W-:Y:S05]  /*7a80*/  BRA `(.L_x_150) ;  /* 0xffffffbc005c7947 */ /* 0x000fea000383ffff */
.L_x_68:
[----:B------:R-:W-:-:S07]  /*7a90*/  MOV R3, UR8 ;  /* 0x0000000800037c02 */ /* 0x000fce0008000f00 */
.L_x_151:
[----:B-1----:R1:W2:Y:S02]  /*7aa0*/  SYNCS.PHASECHK.TRANS64.TRYWAIT P0, [R3+URZ+0x170], R0 ;  /* 0x00017000030075a7 */ /* 0x0022a400080011ff */
[----:B--2---:R-:W-:Y:S05]  /*7ab0*/  @!P0 NANOSLEEP.SYNCS 0x989680 ;  /* 0x009896800000895d */ /* 0x004fea0003900000 */
[----:B------:R-:W2:Y:S02]  /*7ac0*/  @!P0 SYNCS.PHASECHK.TRANS64 P0, [R3+URZ+0x170], R0 ;  /* 0x00017000030085a7 */ /* 0x000ea400080010ff */
[----:B--2---:R-:W-:Y:S05]  /*7ad0*/  @!P0 BRA `(.L_x_151) ;  /* 0xfffffffc00f08947 */ /* 0x004fea000383ffff */
[----:B------:R-:W-:Y:S05]  /*7ae0*/  BRA `(.L_x_152) ;  /* 0xffffffbc00947947 */ /* 0x000fea000383ffff */
.L_x_71:
[----:B------:R-:W-:Y:S07]  /*7af0*/  MOV R0, UR7 ;  /* 0x0000000700007c02 */ /* 0x000fee0008000f00 */
.L_x_153:
[----:B-1----:R1:W2:Y:S02]  /*7b00*/  SYNCS.PHASECHK.TRANS64.TRYWAIT P0, [R0+URZ], R3 ;  /* 0x00000003000075a7 */ /* 0x0022a400080011ff */
[----:B--2---:R-:W-:Y:S05]  /*7b10*/  @!P0 NANOSLEEP.SYNCS 0x989680 ;  /* 0x009896800000895d */ /* 0x004fea0003900000 */
[----:B------:R-:W2:Y:S02]  /*7b20*/  @!P0 SYNCS.PHASECHK.TRANS64 P0, [R0+URZ], R3 ;  /* 0x00000003000085a7 */ /* 0x000ea400080010ff */
[----:B--2---:R-:W-:Y:S05]  /*7b30*/  @!P0 BRA `(.L_x_153) ;  /* 0xfffffffc00f08947 */ /* 0x004fea000383ffff */
[----:B------:R-:W-:Y:S05]  /*7b40*/  BRA `(.L_x_70) ;  /* 0xffffffbc00b07947 */ /* 0x000fea000383ffff */
.L_x_74:
[----:B------:R-:W-:-:S07]  /*7b50*/  MOV R0, UR5 ;  /* 0x0000000500007c02 */ /* 0x000fce0008000f00 */
.L_x_154:
[----:B--2---:R2:W3:Y:S02]  /*7b60*/  SYNCS.PHASECHK.TRANS64.TRYWAIT P0, [R0+URZ], R3 ;  /* 0x00000003000075a7 */ /* 0x0044e400080011ff */
[----:B---3--:R-:W-:Y:S05]  /*7b70*/  @!P0 NANOSLEEP.SYNCS 0x989680 ;  /* 0x009896800000895d */ /* 0x008fea0003900000 */
[----:B------:R-:W3:Y:S02]  /*7b80*/  @!P0 SYNCS.PHASECHK.TRANS64 P0, [R0+URZ], R3 ;  /* 0x00000003000085a7 */ /* 0x000ee400080010ff */
[----:B---3--:R-:W-:Y:S05]  /*7b90*/  @!P0 BRA `(.L_x_154) ;  /* 0xfffffffc00f08947 */ /* 0x008fea000383ffff */
[----:B------:R-:W-:Y:S05]  /*7ba0*/  BRA `(.L_x_155) ;  /* 0xffffffc000647947 */ /* 0x000fea000383ffff */
.L_x_75:
[----:B------:R-:W-:-:S07]  /*7bb0*/  MOV R0, UR5 ;  /* 0x0000000500007c02 */ /* 0x000fce0008000f00 */
.L_x_156:
[----:B-1----:R1:W2:Y:S02]  /*7bc0*/  SYNCS.PHASECHK.TRANS64.TRYWAIT P0, [R0+URZ], R3 ;  /* 0x00000003000075a7 */ /* 0x0022a400080011ff */
[----:B--2---:R-:W-:Y:S05]  /*7bd0*/  @!P0 NANOSLEEP.SYNCS 0x989680 ;  /* 0x009896800000895d */ /* 0x004fea0003900000 */
[----:B------:R-:W2:Y:S02]  /*7be0*/  @!P0 SYNCS.PHASECHK.TRANS64 P0, [R0+URZ], R3 ;  /* 0x00000003000085a7 */ /* 0x000ea400080010ff */
[----:B--2---:R-:W-:Y:S05]  /*7bf0*/  @!P0 BRA `(.L_x_156) ;  /* 0xfffffffc00f08947 */ /* 0x004fea000383ffff */
[----:B------:R-:W-:Y:S05]  /*7c00*/  BRA `(.L_x_157) ;  /* 0xffffffc000707947 */ /* 0x000fea000383ffff */
.L_x_76:
[----:B------:R-:W-:-:S07]  /*7c10*/  MOV R0, UR5 ;  /* 0x0000000500007c02 */ /* 0x000fce0008000f00 */
.L_x_158:
[----:B-1----:R1:W2:Y:S02]  /*7c20*/  SYNCS.PHASECHK.TRANS64.TRYWAIT P0, [R0+URZ], R3 ;  /* 0x00000003000075a7 */ /* 0x0022a400080011ff */
[----:B--2---:R-:W-:Y:S05]  /*7c30*/  @!P0 NANOSLEEP.SYNCS 0x989680 ;  /* 0x009896800000895d */ /* 0x004fea0003900000 */
[----:B------:R-:W2:Y:S02]  /*7c40*/  @!P0 SYNCS.PHASECHK.TRANS64 P0, [R0+URZ], R3 ;  /* 0x00000003000085a7 */ /* 0x000ea400080010ff */
[----:B--2---:R-:W-:Y:S05]  /*7c50*/  @!P0 BRA `(.L_x_158) ;  /* 0xfffffffc00f08947 */ /* 0x004fea000383ffff */
[----:B------:R-:W-:Y:S05]  /*7c60*/  BRA `(.L_x_159) ;  /* 0xffffffc0007c7947 */ /* 0x000fea000383ffff */
.L_x_77:
[----:B------:R-:W-:-:S07]  /*7c70*/  MOV R0, UR7 ;  /* 0x0000000700007c02 */ /* 0x000fce0008000f00 */
.L_x_160:
[----:B-1----:R1:W2:Y:S02]  /*7c80*/  SYNCS.PHASECHK.TRANS64.TRYWAIT P0, [R0+URZ], R3 ;  /* 0x00000003000075a7 */ /* 0x0022a400080011ff */
[----:B--2---:R-:W-:Y:S05]  /*7c90*/  @!P0 NANOSLEEP.SYNCS 0x989680 ;  /* 0x009896800000895d */ /* 0x004fea0003900000 */
[----:B------:R-:W2:Y:S02]  /*7ca0*/  @!P0 SYNCS.PHASECHK.TRANS64 P0, [R0+URZ], R3 ;  /* 0x00000003000085a7 */ /* 0x000ea400080010ff */
[----:B--2---:R-:W-:Y:S05]  /*7cb0*/  @!P0 BRA `(.L_x_160) ;  /* 0xfffffffc00f08947 */ /* 0x004fea000383ffff */
[----:B------:R-:W-:Y:S05]  /*7cc0*/  BRA `(.L_x_161) ;  /* 0xffffffc000887947 */ /* 0x000fea000383ffff */
.L_x_82:
[----:B---3--:R3:W1:Y:S02]  /*7cd0*/  SYNCS.PHASECHK.TRANS64.TRYWAIT P0, [R0+URZ+0x130], R3 ;  /* 0x00013003000075a7 */ /* 0x00866400080011ff */
[----:B-1----:R-:W-:Y:S05]  /*7ce0*/  @!P0 NANOSLEEP.SYNCS 0x989680 ;  /* 0x009896800000895d */ /* 0x002fea0003900000 */
[----:B------:R-:W1:Y:S02]  /*7cf0*/  @!P0 SYNCS.PHASECHK.TRANS64 P0, [R0+URZ+0x130], R3 ;  /* 0x00013003000085a7 */ /* 0x000e6400080010ff */
[----:B-1----:R-:W-:Y:S05]  /*7d00*/  @!P0 BRA `(.L_x_82) ;  /* 0xfffffffc00f08947 */ /* 0x002fea000383ffff */
[----:B------:R-:W-:Y:S05]  /*7d10*/  BRA `(.L_x_162) ;  /* 0xffffffc400847947 */ /* 0x000fea000383ffff */
.L_x_85:
[----:B------:R-:W-:Y:S07]  /*7d20*/  MOV R0, UR6 ;  /* 0x0000000600007c02 */ /* 0x000fee0008000f00 */
.L_x_163:
[----:B-1----:R1:W3:Y:S02]  /*7d30*/  SYNCS.PHASECHK.TRANS64.TRYWAIT P0, [R0+URZ+0x128], R3 ;  /* 0x00012803000075a7 */ /* 0x0022e400080011ff */
[----:B---3--:R-:W-:Y:S05]  /*7d40*/  @!P0 NANOSLEEP.SYNCS 0x989680 ;  /* 0x009896800000895d */ /* 0x008fea0003900000 */
[----:B------:R-:W3:Y:S02]  /*7d50*/  @!P0 SYNCS.PHASECHK.TRANS64 P0, [R0+URZ+0x128], R3 ;  /* 0x00012803000085a7 */ /* 0x000ee400080010ff */
[----:B---3--:R-:W-:Y:S05]  /*7d60*/  @!P0 BRA `(.L_x_163) ;  /* 0xfffffffc00f08947 */ /* 0x008fea000383ffff */
[----:B------:R-:W-:Y:S05]  /*7d70*/  BRA `(.L_x_84) ;  /* 0xffffffc800707947 */ /* 0x000fea000383ffff */
.L_x_88:
[----:B------:R-:W-:Y:S07]  /*7d80*/  MOV R3, UR6 ;  /* 0x0000000600037c02 */ /* 0x000fee0008000f00 */
.L_x_164:
[----:B-1----:R1:W2:Y:S02]  /*7d90*/  SYNCS.PHASECHK.TRANS64.TRYWAIT P2, [R3+URZ+0x118], R26 ;  /* 0x0001181a030075a7 */ /* 0x0022a400080411ff */
[----:B--2---:R-:W-:Y:S05]  /*7da0*/  @!P2 NANOSLEEP.SYNCS 0x989680 ;  /* 0x009896800000a95d */ /* 0x004fea0003900000 */
[----:B------:R-:W2:Y:S02]  /*7db0*/  @!P2 SYNCS.PHASECHK.TRANS64 P2, [R3+URZ+0x118], R26 ;  /* 0x0001181a0300a5a7 */ /* 0x000ea400080410ff */
[----:B--2---:R-:W-:Y:S05]  /*7dc0*/  @!P2 BRA `(.L_x_164) ;  /* 0xfffffffc00f0a947 */ /* 0x004fea000383ffff */
[----:B------:R-:W-:Y:S05]  /*7dd0*/  BRA `(.L_x_165) ;  /* 0xffffffcc00047947 */ /* 0x000fea000383ffff */
.L_x_91:
[----:B--2---:R2:W4:Y:S02]  /*7de0*/  SYNCS.PHASECHK.TRANS64.TRYWAIT P0, [R0+URZ+0x130], R3 ;  /* 0x00013003000075a7 */ /* 0x00452400080011ff */
[----:B----4-:R-:W-:Y:S05]  /*7df0*/  @!P0 NANOSLEEP.SYNCS 0x989680 ;  /* 0x009896800000895d */ /* 0x010fea0003900000 */
[----:B------:R-:W4:Y:S02]  /*7e00*/  @!P0 SYNCS.PHASECHK.TRANS64 P0, [R0+URZ+0x130], R3 ;  /* 0x00013003000085a7 */ /* 0x000f2400080010ff */
[----:B----4-:R-:W-:Y:S05]  /*7e10*/  @!P0 BRA `(.L_x_91) ;  /* 0xfffffffc00f08947 */ /* 0x010fea000383ffff */
[----:B------:R-:W-:Y:S05]  /*7e20*/  BRA `(.L_x_166) ;  /* 0xffffffd000547947 */ /* 0x000fea000383ffff */
.L_x_102:
[----:B-1----:R-:W-:Y:S04]  /*7e30*/  MOV R0, UR43 ;  /* 0x0000002b00007c02 */ /* 0x002fe80008000f00 */
[----:B------:R1:W2:Y:S03]  /*7e40*/  SYNCS.PHASECHK.TRANS64.TRYWAIT P1, [R0+URZ+0x110], R3 ;  /* 0x00011003000075a7 */ /* 0x0002a600080211ff */
[----:B--2---:R-:W-:Y:S05]  /*7e50*/  @!P1 NANOSLEEP.SYNCS 0x989680 ;  /* 0x009896800000995d */ /* 0x004fea0003900000 */
[----:B------:R-:W2:Y:S02]  /*7e60*/  @!P1 SYNCS.PHASECHK.TRANS64 P1, [R0+URZ+0x110], R3 ;  /* 0x00011003000095a7 */ /* 0x000ea400080210ff */
[----:B--2---:R-:W-:Y:S05]  /*7e70*/  @!P1 BRA `(.L_x_102) ;  /* 0xfffffffc00ec9947 */ /* 0x004fea000383ffff */
[----:B------:R-:W-:Y:S05]  /*7e80*/  BRA `(.L_x_101) ;  /* 0xffffffdc00507947 */ /* 0x000fea000383ffff */
.L_x_104:
[----:B------:R1:W1:Y:S02]  /*7e90*/  SYNCS.PHASECHK.TRANS64.TRYWAIT P1, [R156+URZ+0x150], R5 ;  /* 0x000150059c0075a7 */ /* 0x00026400080211ff */
[----:B-1----:R-:W-:Y:S05]  /*7ea0*/  @!P1 NANOSLEEP.SYNCS 0x989680 ;  /* 0x009896800000995d */ /* 0x002fea0003900000 */
[----:B------:R-:W1:Y:S02]  /*7eb0*/  @!P1 SYNCS.PHASECHK.TRANS64 P1, [R156+URZ+0x150], R5 ;  /* 0x000150059c0095a7 */ /* 0x000e6400080210ff */
[----:B-1----:R-:W-:Y:S05]  /*7ec0*/  @!P1 BRA `(.L_x_104) ;  /* 0xfffffffc00f09947 */ /* 0x002fea000383ffff */
[----:B------:R-:W-:Y:S05]  /*7ed0*/  BRA `(.L_x_103) ;  /* 0xffffffdc00947947 */ /* 0x000fea000383ffff */
        .weak           $__internal_0_$__cuda_sm10x_tcgen05_guardrail_trap_col_being_dealloced_not_returned_by_alloc
        .type           $__internal_0_$__cuda_sm10x_tcgen05_guardrail_trap_col_being_dealloced_not_returned_by_alloc,@function
        .size           $__internal_0_$__cuda_sm10x_tcgen05_guardrail_trap_col_being_dealloced_not_returned_by_alloc,($__internal_1_$__cuda_sm10x_tcgen05_guardrail_trap_phase_invalid_during_alloc - $__internal_0_$__cuda_sm10x_tcgen05_guardrail_trap_col_being_dealloced_not_returned_by_alloc)
$__internal_0_$__cuda_sm10x_tcgen05_guardrail_trap_col_being_dealloced_not_returned_by_alloc:
[----:B------:R-:W-:Y:S05]  /*7ee0*/  BPT.TRAP 0x1 ;  /* 0x000000040000795c */ /* 0x000fea0000300000 */
[----:B------:R-:W-:-:S04]  /*7ef0*/  HFMA2 R3, -RZ, RZ, 0, 0 ;  /* 0x00000000ff037431 */ /* 0x000fc800000001ff */
[----:B------:R-:W-:Y:S05]  /*7f00*/  RET.REL.NODEC R2 `(_ZN7cutlass13device_kernelINS_4gemm6kernel13GemmUniversalIN4cute5tupleIJiiiiEEENS1_10collective13CollectiveMmaINS1_35MainloopSm100TmaUmmaWarpSpecializedILi17ELi2ELi4ENS5_IJNS4_1CILi1EEESB_SB_EEEEENS5_IJNSA_ILi128EEENSA_ILi64EEESF_EEENS_12float_e5m2_tENS5_IJlSB_lEEENS_12float_e4m3_tESI_NS4_8TiledMMAINS4_8MMA_AtomIJNS4_10MMA_TraitsINS4_19SM100_MMA_F8F6F4_SSEJSH_SJ_fSE_SF_NS4_17integral_constantINS4_4UMMA5MajorELSQ_0EEESR_NSO_INSP_7ScaleInELSS_0EEEST_EEEEEENS4_6LayoutISC_NS5_IJNSA_ILi0EEESX_SX_EEEEENS5_IJNS4_10UnderscoreES10_S10_EEEEENS4_13SM90_TMA_LOADENS4_14ComposedLayoutINS4_7SwizzleILi2ELi4ELi3EEENS4_18smem_ptr_flag_bitsILi8EEENSW_INS5_IJNSA_ILi8EEESF_EEENS5_IJSF_SB_EEEEEEEvNS4_8identityES13_S1D_vS1E_EENS_8epilogue10collective18CollectiveEpilogueINS1G_23Sm100TmaWarpSpecializedILi1ELi1ELi64ELb0ELb0EEEJSG_NS5_IJNSW_ISE_SB_EENSW_ISF_SB_EEEEESH_SI_SH_SI_NS1G_6fusion15FusionCallbacksIS1K_NS1O_17LinearCombinationISH_fSH_fLNS_15FloatRoundStyleE2EEESG_S1N_JEEENS4_5SM1004TMEM4LOAD26SM100_TMEM_LOAD_32dp32b64xES13_S1D_NS4_39AutoVectorizingCopyWithAssumedAlignmentILi128EEENS4_14SM90_TMA_STOREES1D_S1Z_S1Z_EEEvvEEEEvNT_6ParamsE) ;  /* 0xffffff80023c7950 */ /* 0x000fea0003c3ffff */
        .weak           $__internal_1_$__cuda_sm10x_tcgen05_guardrail_trap_phase_invalid_during_alloc
        .type           $__internal_1_$__cuda_sm10x_tcgen05_guardrail_trap_phase_invalid_during_alloc,@function
        .size           $__internal_1_$__cuda_sm10x_tcgen05_guardrail_trap_phase_invalid_during_alloc,($__internal_2_$__cuda_sm10x_tcgen05_guardrail_trap_unallocated_columns_being_dealloced - $__internal_1_$__cuda_sm10x_tcgen05_guardrail_trap_phase_invalid_during_alloc)
$__internal_1_$__cuda_sm10x_tcgen05_guardrail_trap_phase_invalid_during_alloc:
[----:B------:R-:W-:Y:S05]  /*7f10*/  BPT.TRAP 0x1 ;  /* 0x000000040000795c */ /* 0x000fea0000300000 */
[----:B------:R-:W-:-:S04]  /*7f20*/  MOV R3, 0x0 ;  /* 0x0000000000037802 */ /* 0x000fc80000000f00 */
[----:B------:R-:W-:Y:S05]  /*7f30*/  RET.REL.NODEC R2 `(_ZN7cutlass13device_kernelINS_4gemm6kernel13GemmUniversalIN4cute5tupleIJiiiiEEENS1_10collective13CollectiveMmaINS1_35MainloopSm100TmaUmmaWarpSpecializedILi17ELi2ELi4ENS5_IJNS4_1CILi1EEESB_SB_EEEEENS5_IJNSA_ILi128EEENSA_ILi64EEESF_EEENS_12float_e5m2_tENS5_IJlSB_lEEENS_12float_e4m3_tESI_NS4_8TiledMMAINS4_8MMA_AtomIJNS4_10MMA_TraitsINS4_19SM100_MMA_F8F6F4_SSEJSH_SJ_fSE_SF_NS4_17integral_constantINS4_4UMMA5MajorELSQ_0EEESR_NSO_INSP_7ScaleInELSS_0EEEST_EEEEEENS4_6LayoutISC_NS5_IJNSA_ILi0EEESX_SX_EEEEENS5_IJNS4_10UnderscoreES10_S10_EEEEENS4_13SM90_TMA_LOADENS4_14ComposedLayoutINS4_7SwizzleILi2ELi4ELi3EEENS4_18smem_ptr_flag_bitsILi8EEENSW_INS5_IJNSA_ILi8EEESF_EEENS5_IJSF_SB_EEEEEEEvNS4_8identityES13_S1D_vS1E_EENS_8epilogue10collective18CollectiveEpilogueINS1G_23Sm100TmaWarpSpecializedILi1ELi1ELi64ELb0ELb0EEEJSG_NS5_IJNSW_ISE_SB_EENSW_ISF_SB_EEEEESH_SI_SH_SI_NS1G_6fusion15FusionCallbacksIS1K_NS1O_17LinearCombinationISH_fSH_fLNS_15FloatRoundStyleE2EEESG_S1N_JEEENS4_5SM1004TMEM4LOAD26SM100_TMEM_LOAD_32dp32b64xES13_S1D_NS4_39AutoVectorizingCopyWithAssumedAlignmentILi128EEENS4_14SM90_TMA_STOREES1D_S1Z_S1Z_EEEvvEEEEvNT_6ParamsE) ;  /* 0xffffff8002307950 */ /* 0x000fea0003c3ffff */
        .weak           $__internal_2_$__cuda_sm10x_tcgen05_guardrail_trap_unallocated_columns_being_dealloced
        .type           $__internal_2_$__cuda_sm10x_tcgen05_guardrail_trap_unallocated_columns_being_dealloced,@function
        .size           $__internal_2_$__cuda_sm10x_tcgen05_guardrail_trap_unallocated_columns_being_dealloced,(.L_x_168 - $__internal_2_$__cuda_sm10x_tcgen05_guardrail_trap_unallocated_columns_being_dealloced)
$__internal_2_$__cuda_sm10x_tcgen05_guardrail_trap_unallocated_columns_being_dealloced:
[----:B------:R-:W-:Y:S05]  /*7f40*/  BPT.TRAP 0x1 ;  /* 0x000000040000795c */ /* 0x000fea0000300000 */
[----:B------:R-:W-:-:S04]  /*7f50*/  HFMA2 R3, -RZ, RZ, 0, 0 ;  /* 0x00000000ff037431 */ /* 0x000fc800000001ff */
[----:B------:R-:W-:Y:S05]  /*7f60*/  RET.REL.NODEC R2 `(_ZN7cutlass13device_kernelINS_4gemm6kernel13GemmUniversalIN4cute5tupleIJiiiiEEENS1_10collective13CollectiveMmaINS1_35MainloopSm100TmaUmmaWarpSpecializedILi17ELi2ELi4ENS5_IJNS4_1CILi1EEESB_SB_EEEEENS5_IJNSA_ILi128EEENSA_ILi64EEESF_EEENS_12float_e5m2_tENS5_IJlSB_lEEENS_12float_e4m3_tESI_NS4_8TiledMMAINS4_8MMA_AtomIJNS4_10MMA_TraitsINS4_19SM100_MMA_F8F6F4_SSEJSH_SJ_fSE_SF_NS4_17integral_constantINS4_4UMMA5MajorELSQ_0EEESR_NSO_INSP_7ScaleInELSS_0EEEST_EEEEEENS4_6LayoutISC_NS5_IJNSA_ILi0EEESX_SX_EEEEENS5_IJNS4_10UnderscoreES10_S10_EEEEENS4_13SM90_TMA_LOADENS4_14ComposedLayoutINS4_7SwizzleILi2ELi4ELi3EEENS4_18smem_ptr_flag_bitsILi8EEENSW_INS5_IJNSA_ILi8EEESF_EEENS5_IJSF_SB_EEEEEEEvNS4_8identityES13_S1D_vS1E_EENS_8epilogue10collective18CollectiveEpilogueINS1G_23Sm100TmaWarpSpecializedILi1ELi1ELi64ELb0ELb0EEEJSG_NS5_IJNSW_ISE_SB_EENSW_ISF_SB_EEEEESH_SI_SH_SI_NS1G_6fusion15FusionCallbacksIS1K_NS1O_17LinearCombinationISH_fSH_fLNS_15FloatRoundStyleE2EEESG_S1N_JEEENS4_5SM1004TMEM4LOAD26SM100_TMEM_LOAD_32dp32b64xES13_S1D_NS4_39AutoVectorizingCopyWithAssumedAlignmentILi128EEENS4_14SM90_TMA_STOREES1D_S1Z_S1Z_EEEvvEEEEvNT_6ParamsE) ;  /* 0xffffff8002247950 */ /* 0x000fea0003c3ffff */
.L_x_167:
[----:B------:R-:W-:-:S00]  /*7f70*/  BRA `(.L_x_167) ;  /* 0xfffffffc00fc7947 */ /* 0x000fc0000383ffff */
[----:B------:R-:W-:-:S00]  /*7f80*/  NOP ;  /* 0x0000000000007918 */ /* 0x000fc00000000000 */
[----:B------:R-:W-:-:S00]  /*7f90*/  NOP ;  /* 0x0000000000007918 */ /* 0x000fc00000000000 */
[----:B------:R-:W-:-:S00]  /*7fa0*/  NOP ;  /* 0x0000000000007918 */ /* 0x000fc00000000000 */
[----:B------:R-:W-:-:S00]  /*7fb0*/  NOP ;  /* 0x0000000000007918 */ /* 0x000fc00000000000 */
[----:B------:R-:W-:-:S00]  /*7fc0*/  NOP ;  /* 0x0000000000007918 */ /* 0x000fc00000000000 */
[----:B------:R-:W-:-:S00]  /*7fd0*/  NOP ;  /* 0x0000000000007918 */ /* 0x000fc00000000000 */
[----:B------:R-:W-:-:S00]  /*7fe0*/  NOP ;  /* 0x0000000000007918 */ /* 0x000fc00000000000 */
[----:B------:R-:W-:-:S00]  /*7ff0*/  NOP ;  /* 0x0000000000007918 */ /* 0x000fc00000000000 */
.L_x_168:


//--------------------- .nv.global.init           --------------------------
	.section	.nv.global.init,"aw",@progbits
.nv.global.init:
	.type		$str$27,@object
	.size		$str$27,($str$28 - $str$27)
$str$27:
        /*0000*/ 	.byte	0x28, 0x61, 0x64, 0x64, 0x72, 0x65, 0x73, 0x73, 0x20, 0x26, 0x20, 0x6d, 0x61, 0x73, 0x6b, 0x29
        /*0010*/ 	.byte	0x20, 0x3d, 0x3d, 0x20, 0x30, 0x00
	.type		$str$28,@object
	.size		$str$28,($str$26 - $str$28)
$str$28:
        /*0016*/ 	.byte	0x2f, 0x74, 0x6d, 0x70, 0x2f, 0x63, 0x75, 0x74, 0x6c, 0x61, 0x73, 0x73, 0x5f, 0x73, 0x77, 0x65
        /*0026*/ 	.byte	0x65, 0x70, 0x5f, 0x73, 0x72, 0x63, 0x2f, 0x69, 0x6e, 0x63, 0x6c, 0x75, 0x64, 0x65, 0x2f, 0x63
        /*0036*/ 	.byte	0x75, 0x74, 0x65, 0x2f, 0x70, 0x6f, 0x69, 0x6e, 0x74, 0x65, 0x72, 0x5f, 0x66, 0x6c, 0x61, 0x67
        /*0046*/ 	.byte	0x67, 0x65, 0x64, 0x2e, 0x68, 0x70, 0x70, 0x00
	.type		$str$26,@object
	.size		$str$26,($str$25 - $str$26)
$str$26:
        /*004e*/ 	.byte	0x2f, 0x74, 0x6d, 0x70, 0x2f, 0x63, 0x75, 0x74, 0x6c, 0x61, 0x73, 0x73, 0x5f, 0x73, 0x77, 0x65
        /*005e*/ 	.byte	0x65, 0x70, 0x5f, 0x73, 0x72, 0x63, 0x2f, 0x69, 0x6e, 0x63, 0x6c, 0x75, 0x64, 0x65, 0x2f, 0x63
        /*006e*/ 	.byte	0x75, 0x74, 0x65, 0x2f, 0x61, 0x74, 0x6f, 0x6d, 0x2f, 0x63, 0x6f, 0x70, 0x79, 0x5f, 0x74, 0x72
        /*007e*/ 	.byte	0x61, 0x69, 0x74, 0x73, 0x5f, 0x73, 0x6d, 0x31, 0x30, 0x30, 0x2e, 0x68, 0x70, 0x70, 0x00
	.type		$str$25,@object
	.size		$str$25,(__unnamed_1 - $str$25)
$str$25:
        /*008d*/ 	.byte	0x28, 0x28, 0x75, 0x69, 0x6e, 0x74, 0x33, 0x32, 0x5f, 0x74, 0x28, 0x74, 0x68, 0x72, 0x65, 0x61
        /*009d*/ 	.byte	0x64, 0x49, 0x64, 0x78, 0x2e, 0x78, 0x29, 0x20, 0x2f, 0x20, 0x33, 0x32, 0x29, 0x20, 0x25, 0x20
        /*00ad*/ 	.byte	0x34, 0x29, 0x20, 0x3d, 0x3d, 0x20, 0x28, 0x28, 0x28, 0x74, 0x6d, 0x65, 0x6d, 0x5f, 0x61, 0x64
        /*00bd*/ 	.byte	0x64, 0x72, 0x20, 0x3e, 0x3e, 0x20, 0x31, 0x36, 0x29, 0x20, 0x2f, 0x20, 0x33, 0x32, 0x29, 0x20
        /*00cd*/ 	.byte	0x25, 0x20, 0x34, 0x29, 0x00
	.type		__unnamed_1,@object
	.size		__unnamed_1,(__unnamed_2 - __unnamed_1)
__unnamed_1:
        /*00d2*/ 	.byte	0x61, 0x75, 0x74, 0x6f, 0x20, 0x63, 0x75, 0x74, 0x65, 0x3a, 0x3a, 0x61, 0x73, 0x5f, 0x70, 0x6f
        /* <DEDUP_REMOVED lines=24> */
        /*0262*/ 	.byte	0x43, 0x3c, 0x38, 0x31, 0x39, 0x32, 0x3e, 0x3e, 0x3e, 0x3e, 0x5d, 0x00
	.type		__unnamed_2,@object
	.size		__unnamed_2,(.L_2 - __unnamed_2)
__unnamed_2:
        /* <DEDUP_REMOVED lines=42> */
        /*050e*/ 	.byte	0x3e, 0x3e, 0x3e, 0x3e, 0x5d, 0x00
.L_2:


//--------------------- .nv.shared._ZN7cutlass13device_kernelINS_4gemm6kernel13GemmUniversalIN4cute5tupleIJiiiiEEENS1_10collective13CollectiveMmaINS1_35MainloopSm100TmaUmmaWarpSpecializedILi17ELi2ELi4ENS5_IJNS4_1CILi1EEESB_SB_EEEEENS5_IJNSA_ILi128EEENSA_ILi64EEESF_EEENS_12float_e5m2_tENS5_IJlSB_lEEENS_12float_e4m3_tESI_NS4_8TiledMMAINS4_8MMA_AtomIJNS4_10MMA_TraitsINS4_19SM100_MMA_F8F6F4_SSEJSH_SJ_fSE_SF_NS4_17integral_constantINS4_4UMMA5MajorELSQ_0EEESR_NSO_INSP_7ScaleInELSS_0EEEST_EEEEEENS4_6LayoutISC_NS5_IJNSA_ILi0EEESX_SX_EEEEENS5_IJNS4_10UnderscoreES10_S10_EEEEENS4_13SM90_TMA_LOADENS4_14ComposedLayoutINS4_7SwizzleILi2ELi4ELi3EEENS4_18smem_ptr_flag_bitsILi8EEENSW_INS5_IJNSA_ILi8EEESF_EEENS5_IJSF_SB_EEEEEEEvNS4_8identityES13_S1D_vS1E_EENS_8epilogue10collective18CollectiveEpilogueINS1G_23Sm100TmaWarpSpecializedILi1ELi1ELi64ELb0ELb0EEEJSG_NS5_IJNSW_ISE_SB_EENSW_ISF_SB_EEEEESH_SI_SH_SI_NS1G_6fusion15FusionCallbacksIS1K_NS1O_17LinearCombinationISH_fSH_fLNS_15FloatRoundStyleE2EEESG_S1N_JEEENS4_5SM1004TMEM4LOAD26SM100_TMEM_LOAD_32dp32b64xES13_S1D_NS4_39AutoVectorizingCopyWithAssumedAlignmentILi128EEENS4_14SM90_TMA_STOREES1D_S1Z_S1Z_EEEvvEEEEvNT_6ParamsE --------------------------
	.section	.nv.shared._ZN7cutlass13device_kernelINS_4gemm6kernel13GemmUniversalIN4cute5tupleIJiiiiEEENS1_10collective13CollectiveMmaINS1_35MainloopSm100TmaUmmaWarpSpecializedILi17ELi2ELi4ENS5_IJNS4_1CILi1EEESB_SB_EEEEENS5_IJNSA_ILi128EEENSA_ILi64EEESF_EEENS_12float_e5m2_tENS5_IJlSB_lEEENS_12float_e4m3_tESI_NS4_8TiledMMAINS4_8MMA_AtomIJNS4_10MMA_TraitsINS4_19SM100_MMA_F8F6F4_SSEJSH_SJ_fSE_SF_NS4_17integral_constantINS4_4UMMA5MajorELSQ_0EEESR_NSO_INSP_7ScaleInELSS_0EEEST_EEEEEENS4_6LayoutISC_NS5_IJNSA_ILi0EEESX_SX_EEEEENS5_IJNS4_10UnderscoreES10_S10_EEEEENS4_13SM90_TMA_LOADENS4_14ComposedLayoutINS4_7SwizzleILi2ELi4ELi3EEENS4_18smem_ptr_flag_bitsILi8EEENSW_INS5_IJNSA_ILi8EEESF_EEENS5_IJSF_SB_EEEEEEEvNS4_8identityES13_S1D_vS1E_EENS_8epilogue10collective18CollectiveEpilogueINS1G_23Sm100TmaWarpSpecializedILi1ELi1ELi64ELb0ELb0EEEJSG_NS5_IJNSW_ISE_SB_EENSW_ISF_SB_EEEEESH_SI_SH_SI_NS1G_6fusion15FusionCallbacksIS1K_NS1O_17LinearCombinationISH_fSH_fLNS_15FloatRoundStyleE2EEESG_S1N_JEEENS4_5SM1004TMEM4LOAD26SM100_TMEM_LOAD_32dp32b64xES13_S1D_NS4_39AutoVectorizingCopyWithAssumedAlignmentILi128EEENS4_14SM90_TMA_STOREES1D_S1Z_S1Z_EEEvvEEEEvNT_6ParamsE,"aw",@nobits
	.sectionflags	@""
	.align	16
	.zero		1024


//--------------------- .nv.shared.reserved.0     --------------------------
	.section	.nv.shared.reserved.0,"aw",@nobits
	.weak		__nv_reservedSMEM_offset_0_alias
	.size		__nv_reservedSMEM_offset_0_alias, 0, 64
	.other		__nv_reservedSMEM_offset_0_alias,@"STO_CUDA_RESERVED_SHARED STV_DEFAULT"
__nv_reservedSMEM_offset_0_alias:
	.zero		0
.nv.shared.reserved.0:
	.zero		64
	.weak		__nv_reservedSMEM_tcgen05_partition
	.type		__nv_reservedSMEM_tcgen05_partition,@object
	.size		__nv_reservedSMEM_tcgen05_partition,(.L_0 - __nv_reservedSMEM_tcgen05_partition)
__nv_reservedSMEM_tcgen05_partition:
	.zero		32
.L_0:


//--------------------- .nv.global                --------------------------
	.section	.nv.global,"aw",@nobits
.nv.global:
	.type		_ZN40_INTERNAL_7327ec41_4_k_cu_6e5ea7ac_158384cute1_E,@object
	.size		_ZN40_INTERNAL_7327ec41_4_k_cu_6e5ea7ac_158384cute1_E,(_ZN40_INTERNAL_7327ec41_4_k_cu_6e5ea7ac_158384cuda3std3__45__cpo6cbeginE - _ZN40_INTERNAL_7327ec41_4_k_cu_6e5ea7ac_158384cute1_E)
_ZN40_INTERNAL_7327ec41_4_k_cu_6e5ea7ac_158384cute1_E:
	.zero		1
	.type		_ZN40_INTERNAL_7327ec41_4_k_cu_6e5ea7ac_158384cuda3std3__45__cpo6cbeginE,@object
	.size		_ZN40_INTERNAL_7327ec41_4_k_cu_6e5ea7ac_158384cuda3std3__45__cpo6cbeginE,(_ZN40_INTERNAL_7327ec41_4_k_cu_6e5ea7ac_158384cuda3std3__48in_placeE - _ZN40_INTERNAL_7327ec41_4_k_cu_6e5ea7ac_158384cuda3std3__45__cpo6cbeginE)
_ZN40_INTERNAL_7327ec41_4_k_cu_6e5ea7ac_158384cuda3std3__45__cpo6cbeginE:
	.zero		1
	.type		_ZN40_INTERNAL_7327ec41_4_k_cu_6e5ea7ac_158384cuda3std3__48in_placeE,@object
	.size		_ZN40_INTERNAL_7327ec41_4_k_cu_6e5ea7ac_158384cuda3std3__48in_placeE,(_ZN40_INTERNAL_7327ec41_4_k_cu_6e5ea7ac_158384cuda3std6ranges3__45__cpo9iter_moveE - _ZN40_INTERNAL_7327ec41_4_k_cu_6e5ea7ac_158384cuda3std3__48in_placeE)
_ZN40_INTERNAL_7327ec41_4_k_cu_6e5ea7ac_158384cuda3std3__48in_placeE:
	.zero		1
	.type		_ZN40_INTERNAL_7327ec41_4_k_cu_6e5ea7ac_158384cuda3std6ranges3__45__cpo9iter_moveE,@object
	.size		_ZN40_INTERNAL_7327ec41_4_k_cu_6e5ea7ac_158384cuda3std6ranges3__45__cpo9iter_moveE,(_ZN40_INTERNAL_7327ec41_4_k_cu_6e5ea7ac_158384cuda3std3__45__cpo5beginE - _ZN40_INTERNAL_7327ec41_4_k_cu_6e5ea7ac_158384cuda3std6ranges3__45__cpo9iter_moveE)
_ZN40_INTERNAL_7327ec41_4_k_cu_6e5ea7ac_158384cuda3std6ranges3__45__cpo9iter_moveE:
	.zero		1
	.type		_ZN40_INTERNAL_7327ec41_4_k_cu_6e5ea7ac_158384cuda3std3__45__cpo5beginE,@object
	.size		_ZN40_INTERNAL_7327ec41_4_k_cu_6e5ea7ac_158384cuda3std3__45__cpo5beginE,(_ZN40_INTERNAL_7327ec41_4_k_cu_6e5ea7ac_158384cuda3std3__442_GLOBAL__N__7327ec41_4_k_cu_6e5ea7ac_158386ignoreE - _ZN40_INTERNAL_7327ec41_4_k_cu_6e5ea7ac_158384cuda3std3__45__cpo5beginE)
_ZN40_INTERNAL_7327ec41_4_k_cu_6e5ea7ac_158384cuda3std3__45__cpo5beginE:
	.zero		1
	.type		_ZN40_INTERNAL_7327ec41_4_k_cu_6e5ea7ac_158384cuda3std3__442_GLOBAL__N__7327ec41_4_k_cu_6e5ea7ac_158386ignoreE,@object
	.size		_ZN40_INTERNAL_7327ec41_4_k_cu_6e5ea7ac_158384cuda3std3__442_GLOBAL__N__7327ec41_4_k_cu_6e5ea7ac_158386ignoreE,(_ZN40_INTERNAL_7327ec41_4_k_cu_6e5ea7ac_158384cute7productE - _ZN40_INTERNAL_7327ec41_4_k_cu_6e5ea7ac_158384cuda3std3__442_GLOBAL__N__7327ec41_4_k_cu_6e5ea7ac_158386ignoreE)
_ZN40_INTERNAL_7327ec41_4_k_cu_6e5ea7ac_158384cuda3std3__442_GLOBAL__N__7327ec41_4_k_cu_6e5ea7ac_158386ignoreE:
	.zero		1
	.type		_ZN40_INTERNAL_7327ec41_4_k_cu_6e5ea7ac_158384cute7productE,@object
	.size		_ZN40_INTERNAL_7327ec41_4_k_cu_6e5ea7ac_158384cute7productE,(_ZN40_INTERNAL_7327ec41_4_k_cu_6e5ea7ac_158384cuda3std3__45__cpo3endE - _ZN40_INTERNAL_7327ec41_4_k_cu_6e5ea7ac_158384cute7productE)
_ZN40_INTERNAL_7327ec41_4_k_cu_6e5ea7ac_158384cute7productE:
	.zero		1
	.type		_ZN40_INTERNAL_7327ec41_4_k_cu_6e5ea7ac_158384cuda3std3__45__cpo3endE,@object
	.size		_ZN40_INTERNAL_7327ec41_4_k_cu_6e5ea7ac_158384cuda3std3__45__cpo3endE,(_ZN40_INTERNAL_7327ec41_4_k_cu_6e5ea7ac_158384cuda3std3__419piecewise_constructE - _ZN40_INTERNAL_7327ec41_4_k_cu_6e5ea7ac_158384cuda3std3__45__cpo3endE)
_ZN40_INTERNAL_7327ec41_4_k_cu_6e5ea7ac_158384cuda3std3__45__cpo3endE:
	.zero		1
	.type		_ZN40_INTERNAL_7327ec41_4_k_cu_6e5ea7ac_158384cuda3std3__419piecewise_constructE,@object
	.size		_ZN40_INTERNAL_7327ec41_4_k_cu_6e5ea7ac_158384cuda3std3__419piecewise_constructE,(_ZN40_INTERNAL_7327ec41_4_k_cu_6e5ea7ac_158384cuda3std3__45__cpo4cendE - _ZN40_INTERNAL_7327ec41_4_k_cu_6e5ea7ac_158384cuda3std3__419piecewise_constructE)
_ZN40_INTERNAL_7327ec41_4_k_cu_6e5ea7ac_158384cuda3std3__419piecewise_constructE:
	.zero		1
	.type		_ZN40_INTERNAL_7327ec41_4_k_cu_6e5ea7ac_158384cuda3std3__45__cpo4cendE,@object
	.size		_ZN40_INTERNAL_7327ec41_4_k_cu_6e5ea7ac_158384cuda3std3__45__cpo4cendE,(_ZN40_INTERNAL_7327ec41_4_k_cu_6e5ea7ac_158384cuda3std6ranges3__45__cpo4swapE - _ZN40_INTERNAL_7327ec41_4_k_cu_6e5ea7ac_158384cuda3std3__45__cpo4cendE)
_ZN40_INTERNAL_7327ec41_4_k_cu_6e5ea7ac_158384cuda3std3__45__cpo4cendE:
	.zero		1
	.type		_ZN40_INTERNAL_7327ec41_4_k_cu_6e5ea7ac_158384cuda3std6ranges3__45__cpo4swapE,@object
	.size		_ZN40_INTERNAL_7327ec41_4_k_cu_6e5ea7ac_158384cuda3std6ranges3__45__cpo4swapE,(.L_10 - _ZN40_INTERNAL_7327ec41_4_k_cu_6e5ea7ac_158384cuda3std6ranges3__45__cpo4swapE)
_ZN40_INTERNAL_7327ec41_4_k_cu_6e5ea7ac_158384cuda3std6ranges3__45__cpo4swapE:
	.zero		1
.L_10:


//--------------------- .nv.constant0._ZN7cutlass13device_kernelINS_4gemm6kernel13GemmUniversalIN4cute5tupleIJiiiiEEENS1_10collective13CollectiveMmaINS1_35MainloopSm100TmaUmmaWarpSpecializedILi17ELi2ELi4ENS5_IJNS4_1CILi1EEESB_SB_EEEEENS5_IJNSA_ILi128EEENSA_ILi64EEESF_EEENS_12float_e5m2_tENS5_IJlSB_lEEENS_12float_e4m3_tESI_NS4_8TiledMMAINS4_8MMA_AtomIJNS4_10MMA_TraitsINS4_19SM100_MMA_F8F6F4_SSEJSH_SJ_fSE_SF_NS4_17integral_constantINS4_4UMMA5MajorELSQ_0EEESR_NSO_INSP_7ScaleInELSS_0EEEST_EEEEEENS4_6LayoutISC_NS5_IJNSA_ILi0EEESX_SX_EEEEENS5_IJNS4_10UnderscoreES10_S10_EEEEENS4_13SM90_TMA_LOADENS4_14ComposedLayoutINS4_7SwizzleILi2ELi4ELi3EEENS4_18smem_ptr_flag_bitsILi8EEENSW_INS5_IJNSA_ILi8EEESF_EEENS5_IJSF_SB_EEEEEEEvNS4_8identityES13_S1D_vS1E_EENS_8epilogue10collective18CollectiveEpilogueINS1G_23Sm100TmaWarpSpecializedILi1ELi1ELi64ELb0ELb0EEEJSG_NS5_IJNSW_ISE_SB_EENSW_ISF_SB_EEEEESH_SI_SH_SI_NS1G_6fusion15FusionCallbacksIS1K_NS1O_17LinearCombinationISH_fSH_fLNS_15FloatRoundStyleE2EEESG_S1N_JEEENS4_5SM1004TMEM4LOAD26SM100_TMEM_LOAD_32dp32b64xES13_S1D_NS4_39AutoVectorizingCopyWithAssumedAlignmentILi128EEENS4_14SM90_TMA_STOREES1D_S1Z_S1Z_EEEvvEEEEvNT_6ParamsE --------------------------
	.section	.nv.constant0._ZN7cutlass13device_kernelINS_4gemm6kernel13GemmUniversalIN4cute5tupleIJiiiiEEENS1_10collective13CollectiveMmaINS1_35MainloopSm100TmaUmmaWarpSpecializedILi17ELi2ELi4ENS5_IJNS4_1CILi1EEESB_SB_EEEEENS5_IJNSA_ILi128EEENSA_ILi64EEESF_EEENS_12float_e5m2_tENS5_IJlSB_lEEENS_12float_e4m3_tESI_NS4_8TiledMMAINS4_8MMA_AtomIJNS4_10MMA_TraitsINS4_19SM100_MMA_F8F6F4_SSEJSH_SJ_fSE_SF_NS4_17integral_constantINS4_4UMMA5MajorELSQ_0EEESR_NSO_INSP_7ScaleInELSS_0EEEST_EEEEEENS4_6LayoutISC_NS5_IJNSA_ILi0EEESX_SX_EEEEENS5_IJNS4_10UnderscoreES10_S10_EEEEENS4_13SM90_TMA_LOADENS4_14ComposedLayoutINS4_7SwizzleILi2ELi4ELi3EEENS4_18smem_ptr_flag_bitsILi8EEENSW_INS5_IJNSA_ILi8EEESF_EEENS5_IJSF_SB_EEEEEEEvNS4_8identityES13_S1D_vS1E_EENS_8epilogue10collective18CollectiveEpilogueINS1G_23Sm100TmaWarpSpecializedILi1ELi1ELi64ELb0ELb0EEEJSG_NS5_IJNSW_ISE_SB_EENSW_ISF_SB_EEEEESH_SI_SH_SI_NS1G_6fusion15FusionCallbacksIS1K_NS1O_17LinearCombinationISH_fSH_fLNS_15FloatRoundStyleE2EEESG_S1N_JEEENS4_5SM1004TMEM4LOAD26SM100_TMEM_LOAD_32dp32b64xES13_S1D_NS4_39AutoVectorizingCopyWithAssumedAlignmentILi128EEENS4_14SM90_TMA_STOREES1D_S1Z_S1Z_EEEvvEEEEvNT_6ParamsE,"a",@progbits
	.sectionflags	@""
	.align	4
.nv.constant0._ZN7cutlass13device_kernelINS_4gemm6kernel13GemmUniversalIN4cute5tupleIJiiiiEEENS1_10collective13CollectiveMmaINS1_35MainloopSm100TmaUmmaWarpSpecializedILi17ELi2ELi4ENS5_IJNS4_1CILi1EEESB_SB_EEEEENS5_IJNSA_ILi128EEENSA_ILi64EEESF_EEENS_12float_e5m2_tENS5_IJlSB_lEEENS_12float_e4m3_tESI_NS4_8TiledMMAINS4_8MMA_AtomIJNS4_10MMA_TraitsINS4_19SM100_MMA_F8F6F4_SSEJSH_SJ_fSE_SF_NS4_17integral_constantINS4_4UMMA5MajorELSQ_0EEESR_NSO_INSP_7ScaleInELSS_0EEEST_EEEEEENS4_6LayoutISC_NS5_IJNSA_ILi0EEESX_SX_EEEEENS5_IJNS4_10UnderscoreES10_S10_EEEEENS4_13SM90_TMA_LOADENS4_14ComposedLayoutINS4_7SwizzleILi2ELi4ELi3EEENS4_18smem_ptr_flag_bitsILi8EEENSW_INS5_IJNSA_ILi8EEESF_EEENS5_IJSF_SB_EEEEEEEvNS4_8identityES13_S1D_vS1E_EENS_8epilogue10collective18CollectiveEpilogueINS1G_23Sm100TmaWarpSpecializedILi1ELi1ELi64ELb0ELb0EEEJSG_NS5_IJNSW_ISE_SB_EENSW_ISF_SB_EEEEESH_SI_SH_SI_NS1G_6fusion15FusionCallbacksIS1K_NS1O_17LinearCombinationISH_fSH_fLNS_15FloatRoundStyleE2EEESG_S1N_JEEENS4_5SM1004TMEM4LOAD26SM100_TMEM_LOAD_32dp32b64xES13_S1D_NS4_39AutoVectorizingCopyWithAssumedAlignmentILi128EEENS4_14SM90_TMA_STOREES1D_S1Z_S1Z_EEEvvEEEEvNT_6ParamsE:
	.zero		2944


//--------------------- SYMBOLS --------------------------

	.type		.nv.reservedSmem.offset0,@object
	.size		.nv.reservedSmem.offset0,0x4
	.type		.nv.reservedSmem.cap,@object
	.size		.nv.reservedSmem.cap,0x4
	.type		__assertfail,@function
